// auto-generated by cutlass_sweep.conv — config: {"arch": "sm_100", "cluster_m": 2, "cluster_n": 1, "conv_kind": "wgrad", "dtype": "e4m3", "ndim": 2, "tile_k": 64, "tile_m": 256, "tile_n": 128}
#include "cutlass/cutlass.h"
#include "cute/tensor.hpp"
#include "cutlass/kernel_hardware_info.hpp"
#include "cutlass/conv/convolution.h"
#include "cutlass/conv/dispatch_policy.hpp"
#include "cutlass/conv/collective/collective_builder.hpp"
#include "cutlass/conv/kernel/conv_universal.hpp"
#include "cutlass/conv/device/conv_universal_adapter.hpp"
#include "cutlass/epilogue/collective/collective_builder.hpp"

using namespace cute;
using Elem = cutlass::float_e4m3_t;
using Acc  = float;
using LayoutAB = cutlass::layout::TensorNHWC;
using LayoutC  = cutlass::layout::TensorKCSR;
constexpr auto ConvOp = cutlass::conv::Operator::kWgrad;
using TileShape    = Shape<_256, Shape<_128>, Shape<_64>>;
using ClusterShape = Shape<_2, _1, _1>;

using CollectiveEpilogue = typename cutlass::epilogue::collective::CollectiveBuilder<
    cutlass::arch::Sm100, cutlass::arch::OpClassTensorOp,
    TileShape, ClusterShape,
    cutlass::epilogue::collective::EpilogueTileAuto,
    Acc, Acc,
    Elem, LayoutC, 128 / cutlass::sizeof_bits<Elem>::value,
    Elem, LayoutC, 128 / cutlass::sizeof_bits<Elem>::value,
    cutlass::epilogue::collective::EpilogueScheduleAuto
  >::CollectiveOp;

using CollectiveMainloop = typename cutlass::conv::collective::CollectiveBuilder<
    cutlass::arch::Sm100, cutlass::arch::OpClassTensorOp, ConvOp,
    Elem, LayoutAB, 128 / cutlass::sizeof_bits<Elem>::value,
    Elem, LayoutAB, 128 / cutlass::sizeof_bits<Elem>::value,
    Acc,
    TileShape, ClusterShape,
    cutlass::conv::collective::StageCountAutoCarveout<
        static_cast<int>(sizeof(typename CollectiveEpilogue::SharedStorage))>,
    cutlass::conv::collective::KernelScheduleAuto
  >::CollectiveOp;

using ProblemShape = cutlass::conv::ConvProblemShape<
    ConvOp, CollectiveMainloop::DispatchPolicy::NumSpatialDimensions>;
using ConvKernel = cutlass::conv::kernel::ConvUniversal<
    ProblemShape, CollectiveMainloop, CollectiveEpilogue>;
using Conv = cutlass::conv::device::ConvUniversalAdapter<ConvKernel>;

auto* _anchor = &cutlass::device_kernel<ConvKernel>;


// ===== COMPILED SASS (sm_100a) =====

	.target	sm_100a

	.elftype	@"ET_EXEC"


//--------------------- .note.nv.tkinfo           --------------------------
	.section	.note.nv.tkinfo,"",@"SHT_NOTE"
	.sectionflags	@"SHF_NOTE_NV_TKINFO"
	.tkinfo
        /*0018*/ 	.word	0x00000002
        /*0030*/ 	.string	""
        /*0030*/ 	.string	"ptxas"
        /*0030*/ 	.string	"Cuda compilation tools, release 13.0, V13.0.88"
        /*0030*/ 	.string	"Build cuda_13.0.r13.0/compiler.36424714_0"
        /*0030*/ 	.string	"-arch sm_100a -m 64 "



//--------------------- .note.nv.cuinfo           --------------------------
	.section	.note.nv.cuinfo,"",@"SHT_NOTE"
	.sectionflags	@"SHF_NOTE_NV_CUINFO"
        /*0018*/ 	.short	0x0002
        /*001a*/ 	.short	0x0064
        /*001c*/ 	.short	0x0082
	.zero		2


//--------------------- .nv.info                  --------------------------
	.section	.nv.info,"",@"SHT_CUDA_INFO"
	.align	4


	//----- nvinfo : EIATTR_REGCOUNT
	.align		4
        /*0000*/ 	.byte	0x04, 0x2f
        /*0002*/ 	.short	(.L_19 - .L_18)
	.align		4
.L_18:
        /*0004*/ 	.word	index@(_ZN7cutlass13device_kernelINS_4conv6kernel13ConvUniversalINS1_16ConvProblemShapeILNS1_8OperatorE2ELi2EEENS1_10collective14CollectiveConvINS1_47MainloopSm100TmaUmmaWarpSpecializedImplicitGemmILS5_2ELi16ELi2ELi1ELi2EN4cute5tupleIJNSA_1CILi2EEENSC_ILi1EEESE_EEEEENSB_IJNSC_ILi256EEENSB_IJNSC_ILi128EEEEEENSB_IJNSC_ILi64EEEEEEEEENS_12float_e4m3_tESN_NSA_8TiledMMAINSA_8MMA_AtomIJNSA_10MMA_TraitsINSA_25SM100_MMA_F8F6F4_2x1SM_SSEJSN_SN_fSH_SI_NSA_17integral_constantINSA_4UMMA5MajorELSU_1EEESV_NSS_INST_7ScaleInELSW_0EEESX_EEEEEENSA_6LayoutINSB_IJSE_SE_SE_EEENSB_IJNSC_ILi0EEES12_S12_EEEEENSB_IJNSA_10UnderscoreES15_S15_EEEEENS7_6detail27Sm100ImplicitGemmTileTraitsINSA_18SM100_TMA_2SM_LOADENSA_14ComposedLayoutINSA_7SwizzleILi3ELi4ELi3EEENSA_18smem_ptr_flag_bitsILi8EEENS10_INSB_IJSI_NSC_ILi8EEEEEENSB_IJSE_SI_EEEEEEEvEENS19_INSA_25SM100_TMA_2SM_LOAD_IM2COLENS1B_INS1C_ILi2ELi4ELi3EEES1F_NS10_INSB_IJSK_S1G_EEENSB_IJSE_SK_EEEEEEEvEEEENS_8epilogue10collective18CollectiveEpilogueINS1U_23Sm100TmaWarpSpecializedILi2ELi2ELi64ELb0ELb0EEEJNSB_IJSI_SJ_SL_EEENSB_IJNS10_ISI_SE_EENS10_ISK_SE_EEEEESN_NSB_IJlNSB_IJSE_llEEES12_EEESN_S24_NS1U_6fusion15FusionCallbacksIS1Y_NS25_17LinearCombinationISN_fSN_fLNS_15FloatRoundStyleE2EEES1Z_S22_JEEENSA_5SM1004TMEM4LOAD26SM100_TMEM_LOAD_32dp32b64xENSA_13SM90_TMA_LOADENS1B_IS1N_S1F_NS10_INSB_IJS1G_SK_EEENSB_IJSK_SE_EEEEEEENSA_39AutoVectorizingCopyWithAssumedAlignmentILi128EEENSA_14SM90_TMA_STOREES2J_S2L_S2L_EEEvvEEEEvNT_6ParamsE)
        /*0008*/ 	.word	0x000000cb


	//----- nvinfo : EIATTR_FRAME_SIZE
	.align		4
.L_19:
        /*000c*/ 	.byte	0x04, 0x11
        /*000e*/ 	.short	(.L_21 - .L_20)
	.align		4
.L_20:
        /*0010*/ 	.word	index@($__internal_2_$__cuda_sm10x_tcgen05_guardrail_trap_unallocated_columns_being_dealloced)
        /*0014*/ 	.word	0x00000008


	//----- nvinfo : EIATTR_FRAME_SIZE
	.align		4
.L_21:
        /*0018*/ 	.byte	0x04, 0x11
        /*001a*/ 	.short	(.L_23 - .L_22)
	.align		4
.L_22:
        /*001c*/ 	.word	index@($__internal_1_$__cuda_sm10x_tcgen05_guardrail_trap_phase_invalid_during_alloc)
        /*0020*/ 	.word	0x00000008


	//----- nvinfo : EIATTR_FRAME_SIZE
	.align		4
.L_23:
        /*0024*/ 	.byte	0x04, 0x11
        /*0026*/ 	.short	(.L_25 - .L_24)
	.align		4
.L_24:
        /*0028*/ 	.word	index@($__internal_0_$__cuda_sm10x_tcgen05_guardrail_trap_col_being_dealloced_not_returned_by_alloc)
        /*002c*/ 	.word	0x00000008


	//----- nvinfo : EIATTR_FRAME_SIZE
	.align		4
.L_25:
        /*0030*/ 	.byte	0x04, 0x11
        /*0032*/ 	.short	(.L_27 - .L_26)
	.align		4
.L_26:
        /*0034*/ 	.word	index@(_ZN7cutlass13device_kernelINS_4conv6kernel13ConvUniversalINS1_16ConvProblemShapeILNS1_8OperatorE2ELi2EEENS1_10collective14CollectiveConvINS1_47MainloopSm100TmaUmmaWarpSpecializedImplicitGemmILS5_2ELi16ELi2ELi1ELi2EN4cute5tupleIJNSA_1CILi2EEENSC_ILi1EEESE_EEEEENSB_IJNSC_ILi256EEENSB_IJNSC_ILi128EEEEEENSB_IJNSC_ILi64EEEEEEEEENS_12float_e4m3_tESN_NSA_8TiledMMAINSA_8MMA_AtomIJNSA_10MMA_TraitsINSA_25SM100_MMA_F8F6F4_2x1SM_SSEJSN_SN_fSH_SI_NSA_17integral_constantINSA_4UMMA5MajorELSU_1EEESV_NSS_INST_7ScaleInELSW_0EEESX_EEEEEENSA_6LayoutINSB_IJSE_SE_SE_EEENSB_IJNSC_ILi0EEES12_S12_EEEEENSB_IJNSA_10UnderscoreES15_S15_EEEEENS7_6detail27Sm100ImplicitGemmTileTraitsINSA_18SM100_TMA_2SM_LOADENSA_14ComposedLayoutINSA_7SwizzleILi3ELi4ELi3EEENSA_18smem_ptr_flag_bitsILi8EEENS10_INSB_IJSI_NSC_ILi8EEEEEENSB_IJSE_SI_EEEEEEEvEENS19_INSA_25SM100_TMA_2SM_LOAD_IM2COLENS1B_INS1C_ILi2ELi4ELi3EEES1F_NS10_INSB_IJSK_S1G_EEENSB_IJSE_SK_EEEEEEEvEEEENS_8epilogue10collective18CollectiveEpilogueINS1U_23Sm100TmaWarpSpecializedILi2ELi2ELi64ELb0ELb0EEEJNSB_IJSI_SJ_SL_EEENSB_IJNS10_ISI_SE_EENS10_ISK_SE_EEEEESN_NSB_IJlNSB_IJSE_llEEES12_EEESN_S24_NS1U_6fusion15FusionCallbacksIS1Y_NS25_17LinearCombinationISN_fSN_fLNS_15FloatRoundStyleE2EEES1Z_S22_JEEENSA_5SM1004TMEM4LOAD26SM100_TMEM_LOAD_32dp32b64xENSA_13SM90_TMA_LOADENS1B_IS1N_S1F_NS10_INSB_IJS1G_SK_EEENSB_IJSK_SE_EEEEEEENSA_39AutoVectorizingCopyWithAssumedAlignmentILi128EEENSA_14SM90_TMA_STOREES2J_S2L_S2L_EEEvvEEEEvNT_6ParamsE)
        /*0038*/ 	.word	0x00000008


	//----- nvinfo : EIATTR_MIN_STACK_SIZE
	.align		4
.L_27:
        /*003c*/ 	.byte	0x04, 0x12
        /*003e*/ 	.short	(.L_29 - .L_28)
	.align		4
.L_28:
        /*0040*/ 	.word	index@(_ZN7cutlass13device_kernelINS_4conv6kernel13ConvUniversalINS1_16ConvProblemShapeILNS1_8OperatorE2ELi2EEENS1_10collective14CollectiveConvINS1_47MainloopSm100TmaUmmaWarpSpecializedImplicitGemmILS5_2ELi16ELi2ELi1ELi2EN4cute5tupleIJNSA_1CILi2EEENSC_ILi1EEESE_EEEEENSB_IJNSC_ILi256EEENSB_IJNSC_ILi128EEEEEENSB_IJNSC_ILi64EEEEEEEEENS_12float_e4m3_tESN_NSA_8TiledMMAINSA_8MMA_AtomIJNSA_10MMA_TraitsINSA_25SM100_MMA_F8F6F4_2x1SM_SSEJSN_SN_fSH_SI_NSA_17integral_constantINSA_4UMMA5MajorELSU_1EEESV_NSS_INST_7ScaleInELSW_0EEESX_EEEEEENSA_6LayoutINSB_IJSE_SE_SE_EEENSB_IJNSC_ILi0EEES12_S12_EEEEENSB_IJNSA_10UnderscoreES15_S15_EEEEENS7_6detail27Sm100ImplicitGemmTileTraitsINSA_18SM100_TMA_2SM_LOADENSA_14ComposedLayoutINSA_7SwizzleILi3ELi4ELi3EEENSA_18smem_ptr_flag_bitsILi8EEENS10_INSB_IJSI_NSC_ILi8EEEEEENSB_IJSE_SI_EEEEEEEvEENS19_INSA_25SM100_TMA_2SM_LOAD_IM2COLENS1B_INS1C_ILi2ELi4ELi3EEES1F_NS10_INSB_IJSK_S1G_EEENSB_IJSE_SK_EEEEEEEvEEEENS_8epilogue10collective18CollectiveEpilogueINS1U_23Sm100TmaWarpSpecializedILi2ELi2ELi64ELb0ELb0EEEJNSB_IJSI_SJ_SL_EEENSB_IJNS10_ISI_SE_EENS10_ISK_SE_EEEEESN_NSB_IJlNSB_IJSE_llEEES12_EEESN_S24_NS1U_6fusion15FusionCallbacksIS1Y_NS25_17LinearCombinationISN_fSN_fLNS_15FloatRoundStyleE2EEES1Z_S22_JEEENSA_5SM1004TMEM4LOAD26SM100_TMEM_LOAD_32dp32b64xENSA_13SM90_TMA_LOADENS1B_IS1N_S1F_NS10_INSB_IJS1G_SK_EEENSB_IJSK_SE_EEEEEEENSA_39AutoVectorizingCopyWithAssumedAlignmentILi128EEENSA_14SM90_TMA_STOREES2J_S2L_S2L_EEEvvEEEEvNT_6ParamsE)
        /*0044*/ 	.word	0x00000008
.L_29:


//--------------------- .nv.compat                --------------------------
	.section	.nv.compat,"",@"SHT_CUDA_COMPAT_INFO"
	.align	4
        /*0000*/ 	.byte	0x02, 0x09, 0x01, 0x00, 0x02, 0x02, 0x02, 0x00, 0x02, 0x05, 0x05, 0x00, 0x03, 0x07, 0x01, 0x01
        /*0010*/ 	.byte	0x02, 0x03, 0x01, 0x00, 0x02, 0x06, 0x01, 0x00, 0x04, 0x0b, 0x08, 0x00, 0x09, 0x00, 0x00, 0x00
        /*0020*/ 	.byte	0x00, 0x00, 0x00, 0x00


//--------------------- .nv.info._ZN7cutlass13device_kernelINS_4conv6kernel13ConvUniversalINS1_16ConvProblemShapeILNS1_8OperatorE2ELi2EEENS1_10collective14CollectiveConvINS1_47MainloopSm100TmaUmmaWarpSpecializedImplicitGemmILS5_2ELi16ELi2ELi1ELi2EN4cute5tupleIJNSA_1CILi2EEENSC_ILi1EEESE_EEEEENSB_IJNSC_ILi256EEENSB_IJNSC_ILi128EEEEEENSB_IJNSC_ILi64EEEEEEEEENS_12float_e4m3_tESN_NSA_8TiledMMAINSA_8MMA_AtomIJNSA_10MMA_TraitsINSA_25SM100_MMA_F8F6F4_2x1SM_SSEJSN_SN_fSH_SI_NSA_17integral_constantINSA_4UMMA5MajorELSU_1EEESV_NSS_INST_7ScaleInELSW_0EEESX_EEEEEENSA_6LayoutINSB_IJSE_SE_SE_EEENSB_IJNSC_ILi0EEES12_S12_EEEEENSB_IJNSA_10UnderscoreES15_S15_EEEEENS7_6detail27Sm100ImplicitGemmTileTraitsINSA_18SM100_TMA_2SM_LOADENSA_14ComposedLayoutINSA_7SwizzleILi3ELi4ELi3EEENSA_18smem_ptr_flag_bitsILi8EEENS10_INSB_IJSI_NSC_ILi8EEEEEENSB_IJSE_SI_EEEEEEEvEENS19_INSA_25SM100_TMA_2SM_LOAD_IM2COLENS1B_INS1C_ILi2ELi4ELi3EEES1F_NS10_INSB_IJSK_S1G_EEENSB_IJSE_SK_EEEEEEEvEEEENS_8epilogue10collective18CollectiveEpilogueINS1U_23Sm100TmaWarpSpecializedILi2ELi2ELi64ELb0ELb0EEEJNSB_IJSI_SJ_SL_EEENSB_IJNS10_ISI_SE_EENS10_ISK_SE_EEEEESN_NSB_IJlNSB_IJSE_llEEES12_EEESN_S24_NS1U_6fusion15FusionCallbacksIS1Y_NS25_17LinearCombinationISN_fSN_fLNS_15FloatRoundStyleE2EEES1Z_S22_JEEENSA_5SM1004TMEM4LOAD26SM100_TMEM_LOAD_32dp32b64xENSA_13SM90_TMA_LOADENS1B_IS1N_S1F_NS10_INSB_IJS1G_SK_EEENSB_IJSK_SE_EEEEEEENSA_39AutoVectorizingCopyWithAssumedAlignmentILi128EEENSA_14SM90_TMA_STOREES2J_S2L_S2L_EEEvvEEEEvNT_6ParamsE --------------------------
	.section	.nv.info._ZN7cutlass13device_kernelINS_4conv6kernel13ConvUniversalINS1_16ConvProblemShapeILNS1_8OperatorE2ELi2EEENS1_10collective14CollectiveConvINS1_47MainloopSm100TmaUmmaWarpSpecializedImplicitGemmILS5_2ELi16ELi2ELi1ELi2EN4cute5tupleIJNSA_1CILi2EEENSC_ILi1EEESE_EEEEENSB_IJNSC_ILi256EEENSB_IJNSC_ILi128EEEEEENSB_IJNSC_ILi64EEEEEEEEENS_12float_e4m3_tESN_NSA_8TiledMMAINSA_8MMA_AtomIJNSA_10MMA_TraitsINSA_25SM100_MMA_F8F6F4_2x1SM_SSEJSN_SN_fSH_SI_NSA_17integral_constantINSA_4UMMA5MajorELSU_1EEESV_NSS_INST_7ScaleInELSW_0EEESX_EEEEEENSA_6LayoutINSB_IJSE_SE_SE_EEENSB_IJNSC_ILi0EEES12_S12_EEEEENSB_IJNSA_10UnderscoreES15_S15_EEEEENS7_6detail27Sm100ImplicitGemmTileTraitsINSA_18SM100_TMA_2SM_LOADENSA_14ComposedLayoutINSA_7SwizzleILi3ELi4ELi3EEENSA_18smem_ptr_flag_bitsILi8EEENS10_INSB_IJSI_NSC_ILi8EEEEEENSB_IJSE_SI_EEEEEEEvEENS19_INSA_25SM100_TMA_2SM_LOAD_IM2COLENS1B_INS1C_ILi2ELi4ELi3EEES1F_NS10_INSB_IJSK_S1G_EEENSB_IJSE_SK_EEEEEEEvEEEENS_8epilogue10collective18CollectiveEpilogueINS1U_23Sm100TmaWarpSpecializedILi2ELi2ELi64ELb0ELb0EEEJNSB_IJSI_SJ_SL_EEENSB_IJNS10_ISI_SE_EENS10_ISK_SE_EEEEESN_NSB_IJlNSB_IJSE_llEEES12_EEESN_S24_NS1U_6fusion15FusionCallbacksIS1Y_NS25_17LinearCombinationISN_fSN_fLNS_15FloatRoundStyleE2EEES1Z_S22_JEEENSA_5SM1004TMEM4LOAD26SM100_TMEM_LOAD_32dp32b64xENSA_13SM90_TMA_LOADENS1B_IS1N_S1F_NS10_INSB_IJS1G_SK_EEENSB_IJSK_SE_EEEEEEENSA_39AutoVectorizingCopyWithAssumedAlignmentILi128EEENSA_14SM90_TMA_STOREES2J_S2L_S2L_EEEvvEEEEvNT_6ParamsE,"",@"SHT_CUDA_INFO"
	.sectionflags	@""
	.align	4


	//----- nvinfo : EIATTR_CUDA_API_VERSION
	.align		4
        /*0000*/ 	.byte	0x04, 0x37
        /*0002*/ 	.short	(.L_31 - .L_30)
.L_30:
        /*0004*/ 	.word	0x00000082


	//----- nvinfo : EIATTR_KPARAM_INFO
	.align		4
.L_31:
        /*0008*/ 	.byte	0x04, 0x17
        /*000a*/ 	.short	(.L_33 - .L_32)
.L_32:
        /*000c*/ 	.word	0x00000000
        /*0010*/ 	.short	0x0000
        /*0012*/ 	.short	0x0000
        /*0014*/ 	.byte	0x00, 0xf0, 0x01, 0x20


	//----- nvinfo : EIATTR_AT_ENTRY_FRAGMENTS
	.align		4
.L_33:
        /*0018*/ 	.byte	0x04, 0x4f
        /*001a*/ 	.short	(.L_35 - .L_34)


	//   ....[0]....
.L_34:
        /*001c*/ 	.word	0x00000007


	//----- nvinfo : EIATTR_RESERVED_SMEM_USED
	.align		4
.L_35:
        /*0020*/ 	.byte	0x01, 0x41
	.zero		2


	//----- nvinfo : EIATTR_SPARSE_MMA_MASK
	.align		4
        /*0024*/ 	.byte	0x03, 0x50
        /*0026*/ 	.short	0x0000


	//----- nvinfo : EIATTR_TCGEN05_2CTA_USED
	.align		4
        /*0028*/ 	.byte	0x01, 0x52
	.zero		2


	//----- nvinfo : EIATTR_MAXREG_COUNT
	.align		4
        /*002c*/ 	.byte	0x03, 0x1b
        /*002e*/ 	.short	0x00ff


	//----- nvinfo : EIATTR_NUM_BARRIERS
	.align		4
        /*0030*/ 	.byte	0x02, 0x4c
        /*0032*/ 	.byte	0x07
	.zero		1


	//----- nvinfo : EIATTR_EXTERNS
	.align		4
        /*0034*/ 	.byte	0x04, 0x0f
        /*0036*/ 	.short	(.L_37 - .L_36)


	//   ....[0]....
	.align		4
.L_36:
        /*0038*/ 	.word	index@(__assertfail)


	//----- nvinfo : EIATTR_MERCURY_ISA_VERSION
	.align		4
.L_37:
        /*003c*/ 	.byte	0x03, 0x5f
        /*003e*/ 	.short	0x0101


	//----- nvinfo : EIATTR_INT_WARP_WIDE_INSTR_OFFSETS
	.align		4
        /*0040*/ 	.byte	0x04, 0x31
        /*0042*/ 	.short	(.L_39 - .L_38)


	//   ....[0]....
.L_38:
        /*0044*/ 	.word	0x00000d60


	//   ....[1]....
        /*0048*/ 	.word	0x00000e00


	//   ....[2]....
        /*004c*/ 	.word	0x00004b60


	//   ....[3]....
        /*0050*/ 	.word	0x00004b80


	//   ....[4]....
        /*0054*/ 	.word	0x00004bb0


	//   ....[5]....
        /*0058*/ 	.word	0x00005b90


	//   ....[6]....
        /*005c*/ 	.word	0x00005c00


	//   ....[7]....
        /*0060*/ 	.word	0x00005cf0


	//   ....[8]....
        /*0064*/ 	.word	0x00005da0


	//----- nvinfo : EIATTR_COOP_GROUP_MASK_REGIDS
	.align		4
.L_39:
        /*0068*/ 	.byte	0x04, 0x29
        /*006a*/ 	.short	(.L_41 - .L_40)


	//   ....[0]....
.L_40:
        /*006c*/ 	.word	0xffffffff


	//   ....[1]....
        /*0070*/ 	.word	0xffffffff


	//   ....[2]....
        /*0074*/ 	.word	0xffffffff


	//   ....[3]....
        /*0078*/ 	.word	0xffffffff


	//   ....[4]....
        /*007c*/ 	.word	0xffffffff


	//   ....[5]....
        /*0080*/ 	.word	0xffffffff


	//   ....[6]....
        /*0084*/ 	.word	0xffffffff


	//   ....[7]....
        /*0088*/ 	.word	0xffffffff


	//   ....[8]....
        /*008c*/ 	.word	0xffffffff


	//   ....[9]....
        /*0090*/ 	.word	0xffffffff


	//   ....[10]....
        /*0094*/ 	.word	0xffffffff


	//   ....[11]....
        /*0098*/ 	.word	0xffffffff


	//   ....[12]....
        /*009c*/ 	.word	0xffffffff


	//----- nvinfo : EIATTR_COOP_GROUP_INSTR_OFFSETS
	.align		4
.L_41:
        /*00a0*/ 	.byte	0x04, 0x28
        /*00a2*/ 	.short	(.L_43 - .L_42)


	//   ....[0]....
.L_42:
        /*00a4*/ 	.word	0x000000d0


	//   ....[1]....
        /*00a8*/ 	.word	0x00000540


	//   ....[2]....
        /*00ac*/ 	.word	0x00000880


	//   ....[3]....
        /*00b0*/ 	.word	0x000009d0


	//   ....[4]....
        /*00b4*/ 	.word	0x00000ac0


	//   ....[5]....
        /*00b8*/ 	.word	0x00000c00


	//   ....[6]....
        /*00bc*/ 	.word	0x00000e80


	//   ....[7]....
        /*00c0*/ 	.word	0x000027c0


	//   ....[8]....
        /*00c4*/ 	.word	0x00003b50


	//   ....[9]....
        /*00c8*/ 	.word	0x00004020


	//   ....[10]....
        /*00cc*/ 	.word	0x00004050


	//   ....[11]....
        /*00d0*/ 	.word	0x00004a80


	//   ....[12]....
        /*00d4*/ 	.word	0x00004c80


	//----- nvinfo : EIATTR_VRC_CTA_INIT_COUNT
	.align		4
.L_43:
        /*00d8*/ 	.byte	0x02, 0x4a
        /*00da*/ 	.byte	0x80
	.zero		1


	//----- nvinfo : EIATTR_SYSCALL_OFFSETS
	.align		4
        /*00dc*/ 	.byte	0x04, 0x46
        /*00de*/ 	.short	(.L_45 - .L_44)


	//   ....[0]....
.L_44:
        /*00e0*/ 	.word	0x00006de0


	//   ....[1]....
        /*00e4*/ 	.word	0x00006f20


	//   ....[2]....
        /*00e8*/ 	.word	0x000077e0


	//   ....[3]....
        /*00ec*/ 	.word	0x00008df0


	//----- nvinfo : EIATTR_MBARRIER_INSTR_OFFSETS
	.align		4
.L_45:
        /*00f0*/ 	.byte	0x04, 0x39
        /*00f2*/ 	.short	(.L_47 - .L_46)


	//   ....[0]....
.L_46:
        /*00f4*/ 	.word	0x00000660
        /*00f8*/ 	.word	0x000000ff
        /*00fc*/ 	.word	0x00000000
        /*0100*/ 	.short	0x0100
        /*0102*/ 	.byte	0x04
	.zero		1


	//   ....[1]....
        /*0104*/ 	.word	0x00000670
        /*0108*/ 	.word	0x000000ff
        /*010c*/ 	.word	0x00000080
        /*0110*/ 	.short	0x0100
        /*0112*/ 	.byte	0x04
	.zero		1


	//   ....[2]....
        /*0114*/ 	.word	0x00000680
        /*0118*/ 	.word	0x000000ff
        /*011c*/ 	.word	0x00000008
        /*0120*/ 	.short	0x0100
        /*0122*/ 	.byte	0x04
	.zero		1


	//   ....[3]....
        /*0124*/ 	.word	0x00000690
        /*0128*/ 	.word	0x000000ff
        /*012c*/ 	.word	0x00000088
        /*0130*/ 	.short	0x0100
        /*0132*/ 	.byte	0x04
	.zero		1


	//   ....[4]....
        /*0134*/ 	.word	0x000006a0
        /*0138*/ 	.word	0x000000ff
        /*013c*/ 	.word	0x00000010
        /*0140*/ 	.short	0x0100
        /*0142*/ 	.byte	0x04
	.zero		1


	//   ....[5]....
        /*0144*/ 	.word	0x000006b0
        /*0148*/ 	.word	0x000000ff
        /*014c*/ 	.word	0x00000090
        /*0150*/ 	.short	0x0100
        /*0152*/ 	.byte	0x04
	.zero		1


	//   ....[6]....
        /*0154*/ 	.word	0x000006c0
        /*0158*/ 	.word	0x000000ff
        /*015c*/ 	.word	0x00000018
        /*0160*/ 	.short	0x0100
        /*0162*/ 	.byte	0x04
	.zero		1


	//   ....[7]....
        /*0164*/ 	.word	0x000006d0
        /*0168*/ 	.word	0x000000ff
        /*016c*/ 	.word	0x00000098
        /*0170*/ 	.short	0x0100
        /*0172*/ 	.byte	0x04
	.zero		1


	//   ....[8]....
        /*0174*/ 	.word	0x000006e0
        /*0178*/ 	.word	0x000000ff
        /*017c*/ 	.word	0x00000020
        /*0180*/ 	.short	0x0100
        /*0182*/ 	.byte	0x04
	.zero		1


	//   ....[9]....
        /*0184*/ 	.word	0x000006f0
        /*0188*/ 	.word	0x000000ff
        /*018c*/ 	.word	0x000000a0
        /*0190*/ 	.short	0x0100
        /*0192*/ 	.byte	0x04
	.zero		1


	//   ....[10]....
        /*0194*/ 	.word	0x00000700
        /*0198*/ 	.word	0x000000ff
        /*019c*/ 	.word	0x00000028
        /*01a0*/ 	.short	0x0100
        /*01a2*/ 	.byte	0x04
	.zero		1


	//   ....[11]....
        /*01a4*/ 	.word	0x00000710
        /*01a8*/ 	.word	0x000000ff
        /*01ac*/ 	.word	0x000000a8
        /*01b0*/ 	.short	0x0100
        /*01b2*/ 	.byte	0x04
	.zero		1


	//   ....[12]....
        /*01b4*/ 	.word	0x00000720
        /*01b8*/ 	.word	0x000000ff
        /*01bc*/ 	.word	0x00000030
        /*01c0*/ 	.short	0x0100
        /*01c2*/ 	.byte	0x04
	.zero		1


	//   ....[13]....
        /*01c4*/ 	.word	0x00000730
        /*01c8*/ 	.word	0x000000ff
        /*01cc*/ 	.word	0x000000b0
        /*01d0*/ 	.short	0x0100
        /*01d2*/ 	.byte	0x04
	.zero		1


	//   ....[14]....
        /*01d4*/ 	.word	0x00000740
        /*01d8*/ 	.word	0x000000ff
        /*01dc*/ 	.word	0x00000038
        /*01e0*/ 	.short	0x0100
        /*01e2*/ 	.byte	0x04
	.zero		1


	//   ....[15]....
        /*01e4*/ 	.word	0x00000750
        /*01e8*/ 	.word	0x000000ff
        /*01ec*/ 	.word	0x000000b8
        /*01f0*/ 	.short	0x0100
        /*01f2*/ 	.byte	0x04
	.zero		1


	//   ....[16]....
        /*01f4*/ 	.word	0x00000760
        /*01f8*/ 	.word	0x000000ff
        /*01fc*/ 	.word	0x00000040
        /*0200*/ 	.short	0x0100
        /*0202*/ 	.byte	0x04
	.zero		1


	//   ....[17]....
        /*0204*/ 	.word	0x00000770
        /*0208*/ 	.word	0x000000ff
        /*020c*/ 	.word	0x000000c0
        /*0210*/ 	.short	0x0100
        /*0212*/ 	.byte	0x04
	.zero		1


	//   ....[18]....
        /*0214*/ 	.word	0x00000780
        /*0218*/ 	.word	0x000000ff
        /*021c*/ 	.word	0x00000048
        /*0220*/ 	.short	0x0100
        /*0222*/ 	.byte	0x04
	.zero		1


	//   ....[19]....
        /*0224*/ 	.word	0x00000790
        /*0228*/ 	.word	0x000000ff
        /*022c*/ 	.word	0x000000c8
        /*0230*/ 	.short	0x0100
        /*0232*/ 	.byte	0x04
	.zero		1


	//   ....[20]....
        /*0234*/ 	.word	0x000007a0
        /*0238*/ 	.word	0x000000ff
        /*023c*/ 	.word	0x00000050
        /*0240*/ 	.short	0x0100
        /*0242*/ 	.byte	0x04
	.zero		1


	//   ....[21]....
        /*0244*/ 	.word	0x000007b0
        /*0248*/ 	.word	0x000000ff
        /*024c*/ 	.word	0x000000d0
        /*0250*/ 	.short	0x0100
        /*0252*/ 	.byte	0x04
	.zero		1


	//   ....[22]....
        /*0254*/ 	.word	0x000007c0
        /*0258*/ 	.word	0x000000ff
        /*025c*/ 	.word	0x00000058
        /*0260*/ 	.short	0x0100
        /*0262*/ 	.byte	0x04
	.zero		1


	//   ....[23]....
        /*0264*/ 	.word	0x000007d0
        /*0268*/ 	.word	0x000000ff
        /*026c*/ 	.word	0x000000d8
        /*0270*/ 	.short	0x0100
        /*0272*/ 	.byte	0x04
	.zero		1


	//   ....[24]....
        /*0274*/ 	.word	0x000007e0
        /*0278*/ 	.word	0x000000ff
        /*027c*/ 	.word	0x00000060
        /*0280*/ 	.short	0x0100
        /*0282*/ 	.byte	0x04
	.zero		1


	//   ....[25]....
        /*0284*/ 	.word	0x000007f0
        /*0288*/ 	.word	0x000000ff
        /*028c*/ 	.word	0x000000e0
        /*0290*/ 	.short	0x0100
        /*0292*/ 	.byte	0x04
	.zero		1


	//   ....[26]....
        /*0294*/ 	.word	0x00000800
        /*0298*/ 	.word	0x000000ff
        /*029c*/ 	.word	0x00000068
        /*02a0*/ 	.short	0x0100
        /*02a2*/ 	.byte	0x04
	.zero		1


	//   ....[27]....
        /*02a4*/ 	.word	0x00000810
        /*02a8*/ 	.word	0x000000ff
        /*02ac*/ 	.word	0x000000e8
        /*02b0*/ 	.short	0x0100
        /*02b2*/ 	.byte	0x04
	.zero		1


	//   ....[28]....
        /*02b4*/ 	.word	0x00000820
        /*02b8*/ 	.word	0x000000ff
        /*02bc*/ 	.word	0x00000070
        /*02c0*/ 	.short	0x0100
        /*02c2*/ 	.byte	0x04
	.zero		1


	//   ....[29]....
        /*02c4*/ 	.word	0x00000830
        /*02c8*/ 	.word	0x000000ff
        /*02cc*/ 	.word	0x000000f0
        /*02d0*/ 	.short	0x0100
        /*02d2*/ 	.byte	0x04
	.zero		1


	//   ....[30]....
        /*02d4*/ 	.word	0x00000840
        /*02d8*/ 	.word	0x000000ff
        /*02dc*/ 	.word	0x00000078
        /*02e0*/ 	.short	0x0100
        /*02e2*/ 	.byte	0x04
	.zero		1


	//   ....[31]....
        /*02e4*/ 	.word	0x00000850
        /*02e8*/ 	.word	0x000000ff
        /*02ec*/ 	.word	0x000000f8
        /*02f0*/ 	.short	0x0100
        /*02f2*/ 	.byte	0x04
	.zero		1


	//   ....[32]....
        /*02f4*/ 	.word	0x00000980
        /*02f8*/ 	.word	0x000000ff
        /*02fc*/ 	.word	0x00000100
        /*0300*/ 	.short	0x0100
        /*0302*/ 	.byte	0x04
	.zero		1


	//   ....[33]....
        /*0304*/ 	.word	0x00000990
        /*0308*/ 	.word	0x000000ff
        /*030c*/ 	.word	0x00000110
        /*0310*/ 	.short	0x0100
        /*0312*/ 	.byte	0x04
	.zero		1


	//   ....[34]....
        /*0314*/ 	.word	0x000009a0
        /*0318*/ 	.word	0x000000ff
        /*031c*/ 	.word	0x00000108
        /*0320*/ 	.short	0x0100
        /*0322*/ 	.byte	0x04
	.zero		1


	//   ....[35]....
        /*0324*/ 	.word	0x000009b0
        /*0328*/ 	.word	0x000000ff
        /*032c*/ 	.word	0x00000118
        /*0330*/ 	.short	0x0100
        /*0332*/ 	.byte	0x04
	.zero		1


	//   ....[36]....
        /*0334*/ 	.word	0x00000a90
        /*0338*/ 	.word	0x000000ff
        /*033c*/ 	.word	0x00000120
        /*0340*/ 	.short	0x0100
        /*0342*/ 	.byte	0x04
	.zero		1


	//   ....[37]....
        /*0344*/ 	.word	0x00000aa0
        /*0348*/ 	.word	0x000000ff
        /*034c*/ 	.word	0x00000128
        /*0350*/ 	.short	0x0100
        /*0352*/ 	.byte	0x04
	.zero		1


	//   ....[38]....
        /*0354*/ 	.word	0x00000bd0
        /*0358*/ 	.word	0x000000ff
        /*035c*/ 	.word	0x00000130
        /*0360*/ 	.short	0x0100
        /*0362*/ 	.byte	0x06
	.zero		1


	//   ....[39]....
        /*0364*/ 	.word	0x00000be0
        /*0368*/ 	.word	0x000000ff
        /*036c*/ 	.word	0x00000138
        /*0370*/ 	.short	0x0100
        /*0372*/ 	.byte	0x06
	.zero		1


	//   ....[40]....
        /*0374*/ 	.word	0x00000d10
        /*0378*/ 	.word	0x000000ff
        /*037c*/ 	.word	0x00000140
        /*0380*/ 	.short	0x0100
        /*0382*/ 	.byte	0x04
	.zero		1


	//   ....[41]....
        /*0384*/ 	.word	0x00000d20
        /*0388*/ 	.word	0x000000ff
        /*038c*/ 	.word	0x00000150
        /*0390*/ 	.short	0x0100
        /*0392*/ 	.byte	0x04
	.zero		1


	//   ....[42]....
        /*0394*/ 	.word	0x00000d30
        /*0398*/ 	.word	0x000000ff
        /*039c*/ 	.word	0x00000148
        /*03a0*/ 	.short	0x0100
        /*03a2*/ 	.byte	0x04
	.zero		1


	//   ....[43]....
        /*03a4*/ 	.word	0x00000d40
        /*03a8*/ 	.word	0x000000ff
        /*03ac*/ 	.word	0x00000158
        /*03b0*/ 	.short	0x0100
        /*03b2*/ 	.byte	0x04
	.zero		1


	//   ....[44]....
        /*03b4*/ 	.word	0x00000e40
        /*03b8*/ 	.word	0x000000ff
        /*03bc*/ 	.word	0x00000160
        /*03c0*/ 	.short	0x0100
        /*03c2*/ 	.byte	0x06
	.zero		1


	//   ....[45]....
        /*03c4*/ 	.word	0x00001c30
        /*03c8*/ 	.word	0x000000ff
        /*03cc*/ 	.word	0x00000080
        /*03d0*/ 	.short	0x010a
        /*03d2*/ 	.byte	0x06
	.zero		1


	//   ....[46]....
        /*03d4*/ 	.word	0x00001f30
        /*03d8*/ 	.word	0x000000ff
        /*03dc*/ 	.word	0x00000080
        /*03e0*/ 	.short	0x010a
        /*03e2*/ 	.byte	0x0b
	.zero		1


	//   ....[47]....
        /*03e4*/ 	.word	0x000020e0
        /*03e8*/ 	.word	0x000000ff
        /*03ec*/ 	.word	0x00000080
        /*03f0*/ 	.short	0x010a
        /*03f2*/ 	.byte	0x08
	.zero		1


	//   ....[48]....
        /*03f4*/ 	.word	0x000022d0
        /*03f8*/ 	.word	0x000000ff
        /*03fc*/ 	.word	0x00000128
        /*0400*/ 	.short	0x0101
        /*0402*/ 	.byte	0x18
	.zero		1


	//   ....[49]....
        /*0404*/ 	.word	0x00002300
        /*0408*/ 	.word	0x000000ff
        /*040c*/ 	.word	0x00000080
        /*0410*/ 	.short	0x010a
        /*0412*/ 	.byte	0x04
	.zero		1


	//   ....[50]....
        /*0414*/ 	.word	0x00002440
        /*0418*/ 	.word	0x000000ff
        /*041c*/ 	.word	0x00000080
        /*0420*/ 	.short	0x010a
        /*0422*/ 	.byte	0x15
	.zero		1


	//   ....[51]....
        /*0424*/ 	.word	0x000025f0
        /*0428*/ 	.word	0x000000ff
        /*042c*/ 	.word	0x00000080
        /*0430*/ 	.short	0x010a
        /*0432*/ 	.byte	0x08
	.zero		1


	//   ....[52]....
        /*0434*/ 	.word	0x000027d0
        /*0438*/ 	.word	0x000000ff
        /*043c*/ 	.word	0x00000130
        /*0440*/ 	.short	0x010a
        /*0442*/ 	.byte	0x18
	.zero		1


	//   ....[53]....
        /*0444*/ 	.word	0x00002890
        /*0448*/ 	.word	0x000000ff
        /*044c*/ 	.word	0x00000000
        /*0450*/ 	.short	0x0101
        /*0452*/ 	.byte	0x04
	.zero		1


	//   ....[54]....
        /*0454*/ 	.word	0x00002e80
        /*0458*/ 	.word	0x000000ff
        /*045c*/ 	.word	0x00000000
        /*0460*/ 	.short	0x010a
        /*0462*/ 	.byte	0x04
	.zero		1


	//   ....[55]....
        /*0464*/ 	.word	0x00002f20
        /*0468*/ 	.word	0x000000ff
        /*046c*/ 	.word	0x00000000
        /*0470*/ 	.short	0x010a
        /*0472*/ 	.byte	0x05
	.zero		1


	//   ....[56]....
        /*0474*/ 	.word	0x00002fc0
        /*0478*/ 	.word	0x000000ff
        /*047c*/ 	.word	0x00000000
        /*0480*/ 	.short	0x010a
        /*0482*/ 	.byte	0x05
	.zero		1


	//   ....[57]....
        /*0484*/ 	.word	0x00003060
        /*0488*/ 	.word	0x000000ff
        /*048c*/ 	.word	0x00000000
        /*0490*/ 	.short	0x010a
        /*0492*/ 	.byte	0x05
	.zero		1


	//   ....[58]....
        /*0494*/ 	.word	0x00003100
        /*0498*/ 	.word	0x000000ff
        /*049c*/ 	.word	0x00000000
        /*04a0*/ 	.short	0x010a
        /*04a2*/ 	.byte	0x05
	.zero		1


	//   ....[59]....
        /*04a4*/ 	.word	0x000031a0
        /*04a8*/ 	.word	0x000000ff
        /*04ac*/ 	.word	0x00000000
        /*04b0*/ 	.short	0x010a
        /*04b2*/ 	.byte	0x05
	.zero		1


	//   ....[60]....
        /*04b4*/ 	.word	0x00003240
        /*04b8*/ 	.word	0x000000ff
        /*04bc*/ 	.word	0x00000000
        /*04c0*/ 	.short	0x010a
        /*04c2*/ 	.byte	0x05
	.zero		1


	//   ....[61]....
        /*04c4*/ 	.word	0x000032e0
        /*04c8*/ 	.word	0x000000ff
        /*04cc*/ 	.word	0x00000000
        /*04d0*/ 	.short	0x010a
        /*04d2*/ 	.byte	0x05
	.zero		1


	//   ....[62]....
        /*04d4*/ 	.word	0x00003380
        /*04d8*/ 	.word	0x000000ff
        /*04dc*/ 	.word	0x00000000
        /*04e0*/ 	.short	0x010a
        /*04e2*/ 	.byte	0x05
	.zero		1


	//   ....[63]....
        /*04e4*/ 	.word	0x00003420
        /*04e8*/ 	.word	0x000000ff
        /*04ec*/ 	.word	0x00000000
        /*04f0*/ 	.short	0x010a
        /*04f2*/ 	.byte	0x05
	.zero		1


	//   ....[64]....
        /*04f4*/ 	.word	0x000034c0
        /*04f8*/ 	.word	0x000000ff
        /*04fc*/ 	.word	0x00000000
        /*0500*/ 	.short	0x010a
        /*0502*/ 	.byte	0x05
	.zero		1


	//   ....[65]....
        /*0504*/ 	.word	0x00003560
        /*0508*/ 	.word	0x000000ff
        /*050c*/ 	.word	0x00000000
        /*0510*/ 	.short	0x010a
        /*0512*/ 	.byte	0x05
	.zero		1


	//   ....[66]....
        /*0514*/ 	.word	0x00003600
        /*0518*/ 	.word	0x000000ff
        /*051c*/ 	.word	0x00000000
        /*0520*/ 	.short	0x010a
        /*0522*/ 	.byte	0x05
	.zero		1


	//   ....[67]....
        /*0524*/ 	.word	0x000036a0
        /*0528*/ 	.word	0x000000ff
        /*052c*/ 	.word	0x00000000
        /*0530*/ 	.short	0x010a
        /*0532*/ 	.byte	0x05
	.zero		1


	//   ....[68]....
        /*0534*/ 	.word	0x00003740
        /*0538*/ 	.word	0x000000ff
        /*053c*/ 	.word	0x00000000
        /*0540*/ 	.short	0x010a
        /*0542*/ 	.byte	0x05
	.zero		1


	//   ....[69]....
        /*0544*/ 	.word	0x000037f0
        /*0548*/ 	.word	0x00000000
        /*054c*/ 	.word	0x00000000
        /*0550*/ 	.short	0x010a
        /*0552*/ 	.byte	0xff
	.zero		1


	//   ....[70]....
        /*0554*/ 	.word	0x00003920
        /*0558*/ 	.word	0x000000ff
        /*055c*/ 	.word	0x00000138
        /*0560*/ 	.short	0x010a
        /*0562*/ 	.byte	0x04
	.zero		1


	//   ....[71]....
        /*0564*/ 	.word	0x000039c0
        /*0568*/ 	.word	0x000000ff
        /*056c*/ 	.word	0x00000130
        /*0570*/ 	.short	0x010a
        /*0572*/ 	.byte	0x04
	.zero		1


	//   ....[72]....
        /*0574*/ 	.word	0x00003a60
        /*0578*/ 	.word	0x000000ff
        /*057c*/ 	.word	0x00000000
        /*0580*/ 	.short	0x0101
        /*0582*/ 	.byte	0x05
	.zero		1


	//   ....[73]....
        /*0584*/ 	.word	0x00003aa0
        /*0588*/ 	.word	0x000000ff
        /*058c*/ 	.word	0x00000138
        /*0590*/ 	.short	0x0106
        /*0592*/ 	.byte	0x04
	.zero		1


	//   ....[74]....
        /*0594*/ 	.word	0x00003ae0
        /*0598*/ 	.word	0x00000000
        /*059c*/ 	.word	0x00000138
        /*05a0*/ 	.short	0x010a
        /*05a2*/ 	.byte	0xff
	.zero		1


	//   ....[75]....
        /*05a4*/ 	.word	0x00003d20
        /*05a8*/ 	.word	0x000000ff
        /*05ac*/ 	.word	0x00000008
        /*05b0*/ 	.short	0x010a
        /*05b2*/ 	.byte	0x05
	.zero		1


	//   ....[76]....
        /*05b4*/ 	.word	0x00003d40
        /*05b8*/ 	.word	0x000000ff
        /*05bc*/ 	.word	0x00000008
        /*05c0*/ 	.short	0x010a
        /*05c2*/ 	.byte	0x05
	.zero		1


	//   ....[77]....
        /*05c4*/ 	.word	0x00003ed0
        /*05c8*/ 	.word	0x000000ff
        /*05cc*/ 	.word	0x00000008
        /*05d0*/ 	.short	0x010a
        /*05d2*/ 	.byte	0x05
	.zero		1


	//   ....[78]....
        /*05d4*/ 	.word	0x00003ef0
        /*05d8*/ 	.word	0x000000ff
        /*05dc*/ 	.word	0x00000008
        /*05e0*/ 	.short	0x010a
        /*05e2*/ 	.byte	0x05
	.zero		1


	//   ....[79]....
        /*05e4*/ 	.word	0x00003fb0
        /*05e8*/ 	.word	0x000000ff
        /*05ec*/ 	.word	0x00000000
        /*05f0*/ 	.short	0x0101
        /*05f2*/ 	.byte	0x04
	.zero		1


	//   ....[80]....
        /*05f4*/ 	.word	0x000042c0
        /*05f8*/ 	.word	0x000000ff
        /*05fc*/ 	.word	0x00000130
        /*0600*/ 	.short	0x010a
        /*0602*/ 	.byte	0x12
	.zero		1


	//   ....[81]....
        /*0604*/ 	.word	0x00004360
        /*0608*/ 	.word	0x000000ff
        /*060c*/ 	.word	0x00000000
        /*0610*/ 	.short	0x0101
        /*0612*/ 	.byte	0x1d
	.zero		1


	//   ....[82]....
        /*0614*/ 	.word	0x000043a0
        /*0618*/ 	.word	0x000000ff
        /*061c*/ 	.word	0x00000150
        /*0620*/ 	.short	0x010a
        /*0622*/ 	.byte	0x17
	.zero		1


	//   ....[83]....
        /*0624*/ 	.word	0x00004480
        /*0628*/ 	.word	0x000000ff
        /*062c*/ 	.word	0x00000000
        /*0630*/ 	.short	0x010a
        /*0632*/ 	.byte	0x04
	.zero		1


	//   ....[84]....
        /*0634*/ 	.word	0x000044e0
        /*0638*/ 	.word	0x000000ff
        /*063c*/ 	.word	0x00000000
        /*0640*/ 	.short	0x010a
        /*0642*/ 	.byte	0x0a
	.zero		1


	//   ....[85]....
        /*0644*/ 	.word	0x00004610
        /*0648*/ 	.word	0x000000ff
        /*064c*/ 	.word	0x00000000
        /*0650*/ 	.short	0x010a
        /*0652*/ 	.byte	0x04
	.zero		1


	//   ....[86]....
        /*0654*/ 	.word	0x00004870
        /*0658*/ 	.word	0x000000ff
        /*065c*/ 	.word	0x00000000
        /*0660*/ 	.short	0x010a
        /*0662*/ 	.byte	0x04
	.zero		1


	//   ....[87]....
        /*0664*/ 	.word	0x00004910
        /*0668*/ 	.word	0x00000000
        /*066c*/ 	.word	0x00000000
        /*0670*/ 	.short	0x010a
        /*0672*/ 	.byte	0xff
	.zero		1


	//   ....[88]....
        /*0674*/ 	.word	0x00004950
        /*0678*/ 	.word	0x00000000
        /*067c*/ 	.word	0x00000000
        /*0680*/ 	.short	0x010a
        /*0682*/ 	.byte	0xff
	.zero		1


	//   ....[89]....
        /*0684*/ 	.word	0x000049c0
        /*0688*/ 	.word	0x000000ff
        /*068c*/ 	.word	0x00000000
        /*0690*/ 	.short	0x0101
        /*0692*/ 	.byte	0x04
	.zero		1


	//   ....[90]....
        /*0694*/ 	.word	0x00004a00
        /*0698*/ 	.word	0x000000ff
        /*069c*/ 	.word	0x00000160
        /*06a0*/ 	.short	0x010a
        /*06a2*/ 	.byte	0x12
	.zero		1


	//   ....[91]....
        /*06a4*/ 	.word	0x00004a70
        /*06a8*/ 	.word	0x000000ff
        /*06ac*/ 	.word	0x00000000
        /*06b0*/ 	.short	0x0101
        /*06b2*/ 	.byte	0x04
	.zero		1


	//   ....[92]....
        /*06b4*/ 	.word	0x000050a0
        /*06b8*/ 	.word	0x000000ff
        /*06bc*/ 	.word	0x00000130
        /*06c0*/ 	.short	0x010a
        /*06c2*/ 	.byte	0x19
	.zero		1


	//   ....[93]....
        /*06c4*/ 	.word	0x00005140
        /*06c8*/ 	.word	0x000000ff
        /*06cc*/ 	.word	0x00000000
        /*06d0*/ 	.short	0x0101
        /*06d2*/ 	.byte	0x2b
	.zero		1


	//   ....[94]....
        /*06d4*/ 	.word	0x00005670
        /*06d8*/ 	.word	0x000000ff
        /*06dc*/ 	.word	0x00000128
        /*06e0*/ 	.short	0x010a
        /*06e2*/ 	.byte	0x19
	.zero		1


	//   ....[95]....
        /*06e4*/ 	.word	0x00005b30
        /*06e8*/ 	.word	0x000000ff
        /*06ec*/ 	.word	0x00000110
        /*06f0*/ 	.short	0x010a
        /*06f2*/ 	.byte	0x19
	.zero		1


	//   ....[96]....
        /*06f4*/ 	.word	0x00005ca0
        /*06f8*/ 	.word	0x000000ff
        /*06fc*/ 	.word	0x00000100
        /*0700*/ 	.short	0x010b
        /*0702*/ 	.byte	0x19
	.zero		1


	//   ....[97]....
        /*0704*/ 	.word	0x00005cb0
        /*0708*/ 	.word	0x000000ff
        /*070c*/ 	.word	0x00000000
        /*0710*/ 	.short	0x0101
        /*0712*/ 	.byte	0x2e
	.zero		1


	//   ....[98]....
        /*0714*/ 	.word	0x00005cc0
        /*0718*/ 	.word	0x000000ff
        /*071c*/ 	.word	0x00000118
        /*0720*/ 	.short	0x010a
        /*0722*/ 	.byte	0x19
	.zero		1


	//   ....[99]....
        /*0724*/ 	.word	0x00005e90
        /*0728*/ 	.word	0x000000ff
        /*072c*/ 	.word	0x00000108
        /*0730*/ 	.short	0x010b
        /*0732*/ 	.byte	0x19
	.zero		1


	//   ....[100]....
        /*0734*/ 	.word	0x00005ea0
        /*0738*/ 	.word	0x000000ff
        /*073c*/ 	.word	0x00000000
        /*0740*/ 	.short	0x0101
        /*0742*/ 	.byte	0x2d
	.zero		1


	//   ....[101]....
        /*0744*/ 	.word	0x00005ed0
        /*0748*/ 	.word	0x000000ff
        /*074c*/ 	.word	0x00000110
        /*0750*/ 	.short	0x010a
        /*0752*/ 	.byte	0x19
	.zero		1


	//   ....[102]....
        /*0754*/ 	.word	0x00005f10
        /*0758*/ 	.word	0x00000000
        /*075c*/ 	.word	0x00000118
        /*0760*/ 	.short	0x010a
        /*0762*/ 	.byte	0xff
	.zero		1


	//   ....[103]....
        /*0764*/ 	.word	0x00006290
        /*0768*/ 	.word	0x000000ff
        /*076c*/ 	.word	0x00000130
        /*0770*/ 	.short	0x010a
        /*0772*/ 	.byte	0x31
	.zero		1


	//   ....[104]....
        /*0774*/ 	.word	0x00006360
        /*0778*/ 	.word	0x000000ff
        /*077c*/ 	.word	0x00000000
        /*0780*/ 	.short	0x0101
        /*0782*/ 	.byte	0x04
	.zero		1


	//   ....[105]....
        /*0784*/ 	.word	0x00007380
        /*0788*/ 	.word	0x00000000
        /*078c*/ 	.word	0x00000100
        /*0790*/ 	.short	0x010a
        /*0792*/ 	.byte	0xff
	.zero		1


	//   ....[106]....
        /*0794*/ 	.word	0x000073c0
        /*0798*/ 	.word	0x000000b4
        /*079c*/ 	.word	0x00000140
        /*07a0*/ 	.short	0x010a
        /*07a2*/ 	.byte	0xff
	.zero		1


	//   ....[107]....
        /*07a4*/ 	.word	0x00007500
        /*07a8*/ 	.word	0x00000000
        /*07ac*/ 	.word	0x00000100
        /*07b0*/ 	.short	0x010a
        /*07b2*/ 	.byte	0xff
	.zero		1


	//   ....[108]....
        /*07b4*/ 	.word	0x00007650
        /*07b8*/ 	.word	0x00000002
        /*07bc*/ 	.word	0x00000000
        /*07c0*/ 	.short	0x0101
        /*07c2*/ 	.byte	0xff
	.zero		1


	//   ....[109]....
        /*07c4*/ 	.word	0x000076b0
        /*07c8*/ 	.word	0x000000b4
        /*07cc*/ 	.word	0x00000140
        /*07d0*/ 	.short	0x010a
        /*07d2*/ 	.byte	0xff
	.zero		1


	//   ....[110]....
        /*07d4*/ 	.word	0x00008a60
        /*07d8*/ 	.word	0x000000bb
        /*07dc*/ 	.word	0x00000100
        /*07e0*/ 	.short	0x010a
        /*07e2*/ 	.byte	0xff
	.zero		1


	//   ....[111]....
        /*07e4*/ 	.word	0x00008b40
        /*07e8*/ 	.word	0x000000bb
        /*07ec*/ 	.word	0x00000100
        /*07f0*/ 	.short	0x010a
        /*07f2*/ 	.byte	0xff
	.zero		1


	//   ....[112]....
        /*07f4*/ 	.word	0x00008c70
        /*07f8*/ 	.word	0x00000000
        /*07fc*/ 	.word	0x00000000
        /*0800*/ 	.short	0x0101
        /*0802*/ 	.byte	0xff
	.zero		1


	//   ....[113]....
        /*0804*/ 	.word	0x000090a0
        /*0808*/ 	.word	0x000000b4
        /*080c*/ 	.word	0x00000000
        /*0810*/ 	.short	0x0101
        /*0812*/ 	.byte	0xff
	.zero		1


	//   ....[114]....
        /*0814*/ 	.word	0x0000a0e0
        /*0818*/ 	.word	0x00000000
        /*081c*/ 	.word	0x00000080
        /*0820*/ 	.short	0x010a
        /*0822*/ 	.byte	0xff
	.zero		1


	//   ....[115]....
        /*0824*/ 	.word	0x0000a140
        /*0828*/ 	.word	0x00000000
        /*082c*/ 	.word	0x00000080
        /*0830*/ 	.short	0x010a
        /*0832*/ 	.byte	0xff
	.zero		1


	//   ....[116]....
        /*0834*/ 	.word	0x0000a1a0
        /*0838*/ 	.word	0x00000000
        /*083c*/ 	.word	0x00000130
        /*0840*/ 	.short	0x010a
        /*0842*/ 	.byte	0xff
	.zero		1


	//   ....[117]....
        /*0844*/ 	.word	0x0000a200
        /*0848*/ 	.word	0x00000000
        /*084c*/ 	.word	0x00000000
        /*0850*/ 	.short	0x010a
        /*0852*/ 	.byte	0xff
	.zero		1


	//   ....[118]....
        /*0854*/ 	.word	0x0000a260
        /*0858*/ 	.word	0x00000000
        /*085c*/ 	.word	0x00000000
        /*0860*/ 	.short	0x010a
        /*0862*/ 	.byte	0xff
	.zero		1


	//   ....[119]....
        /*0864*/ 	.word	0x0000a2c0
        /*0868*/ 	.word	0x00000000
        /*086c*/ 	.word	0x00000000
        /*0870*/ 	.short	0x010a
        /*0872*/ 	.byte	0xff
	.zero		1


	//   ....[120]....
        /*0874*/ 	.word	0x0000a320
        /*0878*/ 	.word	0x00000000
        /*087c*/ 	.word	0x00000000
        /*0880*/ 	.short	0x010a
        /*0882*/ 	.byte	0xff
	.zero		1


	//   ....[121]....
        /*0884*/ 	.word	0x0000a380
        /*0888*/ 	.word	0x00000000
        /*088c*/ 	.word	0x00000000
        /*0890*/ 	.short	0x010a
        /*0892*/ 	.byte	0xff
	.zero		1


	//   ....[122]....
        /*0894*/ 	.word	0x0000a3e0
        /*0898*/ 	.word	0x00000000
        /*089c*/ 	.word	0x00000000
        /*08a0*/ 	.short	0x010a
        /*08a2*/ 	.byte	0xff
	.zero		1


	//   ....[123]....
        /*08a4*/ 	.word	0x0000a440
        /*08a8*/ 	.word	0x00000000
        /*08ac*/ 	.word	0x00000000
        /*08b0*/ 	.short	0x010a
        /*08b2*/ 	.byte	0xff
	.zero		1


	//   ....[124]....
        /*08b4*/ 	.word	0x0000a4a0
        /*08b8*/ 	.word	0x00000000
        /*08bc*/ 	.word	0x00000000
        /*08c0*/ 	.short	0x010a
        /*08c2*/ 	.byte	0xff
	.zero		1


	//   ....[125]....
        /*08c4*/ 	.word	0x0000a500
        /*08c8*/ 	.word	0x00000000
        /*08cc*/ 	.word	0x00000000
        /*08d0*/ 	.short	0x010a
        /*08d2*/ 	.byte	0xff
	.zero		1


	//   ....[126]....
        /*08d4*/ 	.word	0x0000a560
        /*08d8*/ 	.word	0x00000000
        /*08dc*/ 	.word	0x00000000
        /*08e0*/ 	.short	0x010a
        /*08e2*/ 	.byte	0xff
	.zero		1


	//   ....[127]....
        /*08e4*/ 	.word	0x0000a5c0
        /*08e8*/ 	.word	0x00000000
        /*08ec*/ 	.word	0x00000000
        /*08f0*/ 	.short	0x010a
        /*08f2*/ 	.byte	0xff
	.zero		1


	//   ....[128]....
        /*08f4*/ 	.word	0x0000a620
        /*08f8*/ 	.word	0x00000000
        /*08fc*/ 	.word	0x00000000
        /*0900*/ 	.short	0x010a
        /*0902*/ 	.byte	0xff
	.zero		1


	//   ....[129]....
        /*0904*/ 	.word	0x0000a680
        /*0908*/ 	.word	0x00000000
        /*090c*/ 	.word	0x00000000
        /*0910*/ 	.short	0x010a
        /*0912*/ 	.byte	0xff
	.zero		1


	//   ....[130]....
        /*0914*/ 	.word	0x0000a6e0
        /*0918*/ 	.word	0x00000000
        /*091c*/ 	.word	0x00000000
        /*0920*/ 	.short	0x010a
        /*0922*/ 	.byte	0xff
	.zero		1


	//   ....[131]....
        /*0924*/ 	.word	0x0000a740
        /*0928*/ 	.word	0x00000000
        /*092c*/ 	.word	0x00000000
        /*0930*/ 	.short	0x010a
        /*0932*/ 	.byte	0xff
	.zero		1


	//   ....[132]....
        /*0934*/ 	.word	0x0000a7a0
        /*0938*/ 	.word	0x00000004
        /*093c*/ 	.word	0x00000138
        /*0940*/ 	.short	0x010a
        /*0942*/ 	.byte	0xff
	.zero		1


	//   ....[133]....
        /*0944*/ 	.word	0x0000a800
        /*0948*/ 	.word	0x00000004
        /*094c*/ 	.word	0x00000130
        /*0950*/ 	.short	0x010a
        /*0952*/ 	.byte	0xff
	.zero		1


	//   ....[134]....
        /*0954*/ 	.word	0x0000a860
        /*0958*/ 	.word	0x00000005
        /*095c*/ 	.word	0x00000008
        /*0960*/ 	.short	0x010a
        /*0962*/ 	.byte	0xff
	.zero		1


	//   ....[135]....
        /*0964*/ 	.word	0x0000a950
        /*0968*/ 	.word	0x00000003
        /*096c*/ 	.word	0x00000008
        /*0970*/ 	.short	0x010a
        /*0972*/ 	.byte	0xff
	.zero		1


	//   ....[136]....
        /*0974*/ 	.word	0x0000a9b0
        /*0978*/ 	.word	0x00000004
        /*097c*/ 	.word	0x00000130
        /*0980*/ 	.short	0x010a
        /*0982*/ 	.byte	0xff
	.zero		1


	//   ....[137]....
        /*0984*/ 	.word	0x0000aa10
        /*0988*/ 	.word	0x00000004
        /*098c*/ 	.word	0x00000150
        /*0990*/ 	.short	0x010a
        /*0992*/ 	.byte	0xff
	.zero		1


	//   ....[138]....
        /*0994*/ 	.word	0x0000aa70
        /*0998*/ 	.word	0x00000004
        /*099c*/ 	.word	0x00000000
        /*09a0*/ 	.short	0x010a
        /*09a2*/ 	.byte	0xff
	.zero		1


	//   ....[139]....
        /*09a4*/ 	.word	0x0000aad0
        /*09a8*/ 	.word	0x00000000
        /*09ac*/ 	.word	0x00000000
        /*09b0*/ 	.short	0x010a
        /*09b2*/ 	.byte	0xff
	.zero		1


	//   ....[140]....
        /*09b4*/ 	.word	0x0000ab30
        /*09b8*/ 	.word	0x00000000
        /*09bc*/ 	.word	0x00000160
        /*09c0*/ 	.short	0x010a
        /*09c2*/ 	.byte	0xff
	.zero		1


	//   ....[141]....
        /*09c4*/ 	.word	0x0000ab90
        /*09c8*/ 	.word	0x00000000
        /*09cc*/ 	.word	0x00000130
        /*09d0*/ 	.short	0x010a
        /*09d2*/ 	.byte	0xff
	.zero		1


	//   ....[142]....
        /*09d4*/ 	.word	0x0000abf0
        /*09d8*/ 	.word	0x00000003
        /*09dc*/ 	.word	0x00000128
        /*09e0*/ 	.short	0x010a
        /*09e2*/ 	.byte	0xff
	.zero		1


	//   ....[143]....
        /*09e4*/ 	.word	0x0000ac50
        /*09e8*/ 	.word	0x00000000
        /*09ec*/ 	.word	0x00000110
        /*09f0*/ 	.short	0x010a
        /*09f2*/ 	.byte	0xff
	.zero		1


	//   ....[144]....
        /*09f4*/ 	.word	0x0000acb0
        /*09f8*/ 	.word	0x00000000
        /*09fc*/ 	.word	0x00000118
        /*0a00*/ 	.short	0x010a
        /*0a02*/ 	.byte	0xff
	.zero		1


	//   ....[145]....
        /*0a04*/ 	.word	0x0000ad10
        /*0a08*/ 	.word	0x00000000
        /*0a0c*/ 	.word	0x00000110
        /*0a10*/ 	.short	0x010a
        /*0a12*/ 	.byte	0xff
	.zero		1


	//   ....[146]....
        /*0a14*/ 	.word	0x0000ad70
        /*0a18*/ 	.word	0x00000000
        /*0a1c*/ 	.word	0x00000130
        /*0a20*/ 	.short	0x010a
        /*0a22*/ 	.byte	0xff
	.zero		1


	//   ....[147]....
        /*0a24*/ 	.word	0x0000adc0
        /*0a28*/ 	.word	0x00000000
        /*0a2c*/ 	.word	0x00000100
        /*0a30*/ 	.short	0x010a
        /*0a32*/ 	.byte	0xff
	.zero		1


	//   ....[148]....
        /*0a34*/ 	.word	0x0000ae10
        /*0a38*/ 	.word	0x000000b4
        /*0a3c*/ 	.word	0x00000140
        /*0a40*/ 	.short	0x010a
        /*0a42*/ 	.byte	0xff
	.zero		1


	//   ....[149]....
        /*0a44*/ 	.word	0x0000ae60
        /*0a48*/ 	.word	0x000000bb
        /*0a4c*/ 	.word	0x00000100
        /*0a50*/ 	.short	0x010a
        /*0a52*/ 	.byte	0xff
	.zero		1


	//----- nvinfo : EIATTR_NUM_MBARRIERS
	.align		4
.L_47:
        /*0a54*/ 	.byte	0x03, 0x38
        /*0a56*/ 	.short	0x002d


	//----- nvinfo : EIATTR_EXIT_INSTR_OFFSETS
	.align		4
        /*0a58*/ 	.byte	0x04, 0x1c
        /*0a5a*/ 	.short	(.L_49 - .L_48)


	//   ....[0]....
.L_48:
        /*0a5c*/ 	.word	0x00003820


	//   ....[1]....
        /*0a60*/ 	.word	0x00003ab0


	//   ....[2]....
        /*0a64*/ 	.word	0x00003b10


	//   ....[3]....
        /*0a68*/ 	.word	0x00004c90


	//   ....[4]....
        /*0a6c*/ 	.word	0x00005f40


	//   ....[5]....
        /*0a70*/ 	.word	0x00005f80


	//   ....[6]....
        /*0a74*/ 	.word	0x0000a0c0


	//----- nvinfo : EIATTR_MAX_THREADS
	.align		4
.L_49:
        /*0a78*/ 	.byte	0x04, 0x05
        /*0a7a*/ 	.short	(.L_51 - .L_50)
.L_50:
        /*0a7c*/ 	.word	0x00000100
        /*0a80*/ 	.word	0x00000001
        /*0a84*/ 	.word	0x00000001


	//----- nvinfo : EIATTR_CRS_STACK_SIZE
	.align		4
.L_51:
        /*0a88*/ 	.byte	0x04, 0x1e
        /*0a8a*/ 	.short	(.L_53 - .L_52)
.L_52:
        /*0a8c*/ 	.word	0x00000000


	//----- nvinfo : EIATTR_CBANK_PARAM_SIZE
	.align		4
.L_53:
        /*0a90*/ 	.byte	0x03, 0x19
        /*0a92*/ 	.short	0x0800


	//----- nvinfo : EIATTR_PARAM_CBANK
	.align		4
        /*0a94*/ 	.byte	0x04, 0x0a
        /*0a96*/ 	.short	(.L_55 - .L_54)
	.align		4
.L_54:
        /*0a98*/ 	.word	index@(.nv.constant0._ZN7cutlass13device_kernelINS_4conv6kernel13ConvUniversalINS1_16ConvProblemShapeILNS1_8OperatorE2ELi2EEENS1_10collective14CollectiveConvINS1_47MainloopSm100TmaUmmaWarpSpecializedImplicitGemmILS5_2ELi16ELi2ELi1ELi2EN4cute5tupleIJNSA_1CILi2EEENSC_ILi1EEESE_EEEEENSB_IJNSC_ILi256EEENSB_IJNSC_ILi128EEEEEENSB_IJNSC_ILi64EEEEEEEEENS_12float_e4m3_tESN_NSA_8TiledMMAINSA_8MMA_AtomIJNSA_10MMA_TraitsINSA_25SM100_MMA_F8F6F4_2x1SM_SSEJSN_SN_fSH_SI_NSA_17integral_constantINSA_4UMMA5MajorELSU_1EEESV_NSS_INST_7ScaleInELSW_0EEESX_EEEEEENSA_6LayoutINSB_IJSE_SE_SE_EEENSB_IJNSC_ILi0EEES12_S12_EEEEENSB_IJNSA_10UnderscoreES15_S15_EEEEENS7_6detail27Sm100ImplicitGemmTileTraitsINSA_18SM100_TMA_2SM_LOADENSA_14ComposedLayoutINSA_7SwizzleILi3ELi4ELi3EEENSA_18smem_ptr_flag_bitsILi8EEENS10_INSB_IJSI_NSC_ILi8EEEEEENSB_IJSE_SI_EEEEEEEvEENS19_INSA_25SM100_TMA_2SM_LOAD_IM2COLENS1B_INS1C_ILi2ELi4ELi3EEES1F_NS10_INSB_IJSK_S1G_EEENSB_IJSE_SK_EEEEEEEvEEEENS_8epilogue10collective18CollectiveEpilogueINS1U_23Sm100TmaWarpSpecializedILi2ELi2ELi64ELb0ELb0EEEJNSB_IJSI_SJ_SL_EEENSB_IJNS10_ISI_SE_EENS10_ISK_SE_EEEEESN_NSB_IJlNSB_IJSE_llEEES12_EEESN_S24_NS1U_6fusion15FusionCallbacksIS1Y_NS25_17LinearCombinationISN_fSN_fLNS_15FloatRoundStyleE2EEES1Z_S22_JEEENSA_5SM1004TMEM4LOAD26SM100_TMEM_LOAD_32dp32b64xENSA_13SM90_TMA_LOADENS1B_IS1N_S1F_NS10_INSB_IJS1G_SK_EEENSB_IJSK_SE_EEEEEEENSA_39AutoVectorizingCopyWithAssumedAlignmentILi128EEENSA_14SM90_TMA_STOREES2J_S2L_S2L_EEEvvEEEEvNT_6ParamsE)
        /*0a9c*/ 	.short	0x0380
        /*0a9e*/ 	.short	0x0800


	//----- nvinfo : EIATTR_SW_WAR
	.align		4
.L_55:
        /*0aa0*/ 	.byte	0x04, 0x36
        /*0aa2*/ 	.short	(.L_57 - .L_56)
.L_56:
        /*0aa4*/ 	.word	0x00000008
.L_57:


//--------------------- .nv.callgraph             --------------------------
	.section	.nv.callgraph,"",@"SHT_CUDA_CALLGRAPH"
	.align	4
	.sectionentsize	8
	.align		4
        /*0000*/ 	.word	0x00000000
	.align		4
        /*0004*/ 	.word	0xffffffff
	.align		4
        /*0008*/ 	.word	index@(_ZN7cutlass13device_kernelINS_4conv6kernel13ConvUniversalINS1_16ConvProblemShapeILNS1_8OperatorE2ELi2EEENS1_10collective14CollectiveConvINS1_47MainloopSm100TmaUmmaWarpSpecializedImplicitGemmILS5_2ELi16ELi2ELi1ELi2EN4cute5tupleIJNSA_1CILi2EEENSC_ILi1EEESE_EEEEENSB_IJNSC_ILi256EEENSB_IJNSC_ILi128EEEEEENSB_IJNSC_ILi64EEEEEEEEENS_12float_e4m3_tESN_NSA_8TiledMMAINSA_8MMA_AtomIJNSA_10MMA_TraitsINSA_25SM100_MMA_F8F6F4_2x1SM_SSEJSN_SN_fSH_SI_NSA_17integral_constantINSA_4UMMA5MajorELSU_1EEESV_NSS_INST_7ScaleInELSW_0EEESX_EEEEEENSA_6LayoutINSB_IJSE_SE_SE_EEENSB_IJNSC_ILi0EEES12_S12_EEEEENSB_IJNSA_10UnderscoreES15_S15_EEEEENS7_6detail27Sm100ImplicitGemmTileTraitsINSA_18SM100_TMA_2SM_LOADENSA_14ComposedLayoutINSA_7SwizzleILi3ELi4ELi3EEENSA_18smem_ptr_flag_bitsILi8EEENS10_INSB_IJSI_NSC_ILi8EEEEEENSB_IJSE_SI_EEEEEEEvEENS19_INSA_25SM100_TMA_2SM_LOAD_IM2COLENS1B_INS1C_ILi2ELi4ELi3EEES1F_NS10_INSB_IJSK_S1G_EEENSB_IJSE_SK_EEEEEEEvEEEENS_8epilogue10collective18CollectiveEpilogueINS1U_23Sm100TmaWarpSpecializedILi2ELi2ELi64ELb0ELb0EEEJNSB_IJSI_SJ_SL_EEENSB_IJNS10_ISI_SE_EENS10_ISK_SE_EEEEESN_NSB_IJlNSB_IJSE_llEEES12_EEESN_S24_NS1U_6fusion15FusionCallbacksIS1Y_NS25_17LinearCombinationISN_fSN_fLNS_15FloatRoundStyleE2EEES1Z_S22_JEEENSA_5SM1004TMEM4LOAD26SM100_TMEM_LOAD_32dp32b64xENSA_13SM90_TMA_LOADENS1B_IS1N_S1F_NS10_INSB_IJS1G_SK_EEENSB_IJSK_SE_EEEEEEENSA_39AutoVectorizingCopyWithAssumedAlignmentILi128EEENSA_14SM90_TMA_STOREES2J_S2L_S2L_EEEvvEEEEvNT_6ParamsE)
	.align		4
        /*000c*/ 	.word	index@(__assertfail)
	.align		4
        /*0010*/ 	.word	0x00000000
	.align		4
        /*0014*/ 	.word	0xfffffffe
	.align		4
        /*0018*/ 	.word	0x00000000
	.align		4
        /*001c*/ 	.word	0xfffffffd
	.align		4
        /*0020*/ 	.word	0x00000000
	.align		4
        /*0024*/ 	.word	0xfffffffc


//--------------------- .nv.constant4             --------------------------
	.section	.nv.constant4,"a",@progbits
	.align	8
	.align		8
.nv.constant4:
        /*0000*/ 	.dword	__assertfail
	.align		8
        /*0008*/ 	.dword	__unnamed_1
	.align		8
        /*0010*/ 	.dword	__unnamed_2
	.align		8
        /*0018*/ 	.dword	_ZN39_INTERNAL_14c22334_4_k_cu_a40465fc_32334cuda3std3__45__cpo5beginE
	.align		8
        /*0020*/ 	.dword	_ZN39_INTERNAL_14c22334_4_k_cu_a40465fc_32334cuda3std3__45__cpo3endE
	.align		8
        /*0028*/ 	.dword	_ZN39_INTERNAL_14c22334_4_k_cu_a40465fc_32334cuda3std3__45__cpo6cbeginE
	.align		8
        /*0030*/ 	.dword	_ZN39_INTERNAL_14c22334_4_k_cu_a40465fc_32334cuda3std3__45__cpo4cendE
	.align		8
        /*0038*/ 	.dword	_ZN39_INTERNAL_14c22334_4_k_cu_a40465fc_32334cuda3std3__441_GLOBAL__N__14c22334_4_k_cu_a40465fc_32336ignoreE
	.align		8
        /*0040*/ 	.dword	_ZN39_INTERNAL_14c22334_4_k_cu_a40465fc_32334cuda3std3__419piecewise_constructE
	.align		8
        /*0048*/ 	.dword	_ZN39_INTERNAL_14c22334_4_k_cu_a40465fc_32334cuda3std3__48in_placeE
	.align		8
        /*0050*/ 	.dword	_ZN39_INTERNAL_14c22334_4_k_cu_a40465fc_32334cuda3std6ranges3__45__cpo4swapE
	.align		8
        /*0058*/ 	.dword	_ZN39_INTERNAL_14c22334_4_k_cu_a40465fc_32334cuda3std6ranges3__45__cpo9iter_moveE
	.align		8
        /*0060*/ 	.dword	_ZN39_INTERNAL_14c22334_4_k_cu_a40465fc_32334cute7productE
	.align		8
        /*0068*/ 	.dword	_ZN39_INTERNAL_14c22334_4_k_cu_a40465fc_32334cute1_E
	.align		8
        /*0070*/ 	.dword	$str$27
	.align		8
        /*0078*/ 	.dword	$str$28
	.align		8
        /*0080*/ 	.dword	$str$29
	.align		8
        /*0088*/ 	.dword	$str$30


//--------------------- .text._ZN7cutlass13device_kernelINS_4conv6kernel13ConvUniversalINS1_16ConvProblemShapeILNS1_8OperatorE2ELi2EEENS1_10collective14CollectiveConvINS1_47MainloopSm100TmaUmmaWarpSpecializedImplicitGemmILS5_2ELi16ELi2ELi1ELi2EN4cute5tupleIJNSA_1CILi2EEENSC_ILi1EEESE_EEEEENSB_IJNSC_ILi256EEENSB_IJNSC_ILi128EEEEEENSB_IJNSC_ILi64EEEEEEEEENS_12float_e4m3_tESN_NSA_8TiledMMAINSA_8MMA_AtomIJNSA_10MMA_TraitsINSA_25SM100_MMA_F8F6F4_2x1SM_SSEJSN_SN_fSH_SI_NSA_17integral_constantINSA_4UMMA5MajorELSU_1EEESV_NSS_INST_7ScaleInELSW_0EEESX_EEEEEENSA_6LayoutINSB_IJSE_SE_SE_EEENSB_IJNSC_ILi0EEES12_S12_EEEEENSB_IJNSA_10UnderscoreES15_S15_EEEEENS7_6detail27Sm100ImplicitGemmTileTraitsINSA_18SM100_TMA_2SM_LOADENSA_14ComposedLayoutINSA_7SwizzleILi3ELi4ELi3EEENSA_18smem_ptr_flag_bitsILi8EEENS10_INSB_IJSI_NSC_ILi8EEEEEENSB_IJSE_SI_EEEEEEEvEENS19_INSA_25SM100_TMA_2SM_LOAD_IM2COLENS1B_INS1C_ILi2ELi4ELi3EEES1F_NS10_INSB_IJSK_S1G_EEENSB_IJSE_SK_EEEEEEEvEEEENS_8epilogue10collective18CollectiveEpilogueINS1U_23Sm100TmaWarpSpecializedILi2ELi2ELi64ELb0ELb0EEEJNSB_IJSI_SJ_SL_EEENSB_IJNS10_ISI_SE_EENS10_ISK_SE_EEEEESN_NSB_IJlNSB_IJSE_llEEES12_EEESN_S24_NS1U_6fusion15FusionCallbacksIS1Y_NS25_17LinearCombinationISN_fSN_fLNS_15FloatRoundStyleE2EEES1Z_S22_JEEENSA_5SM1004TMEM4LOAD26SM100_TMEM_LOAD_32dp32b64xENSA_13SM90_TMA_LOADENS1B_IS1N_S1F_NS10_INSB_IJS1G_SK_EEENSB_IJSK_SE_EEEEEEENSA_39AutoVectorizingCopyWithAssumedAlignmentILi128EEENSA_14SM90_TMA_STOREES2J_S2L_S2L_EEEvvEEEEvNT_6ParamsE --------------------------
	.section	.text._ZN7cutlass13device_kernelINS_4conv6kernel13ConvUniversalINS1_16ConvProblemShapeILNS1_8OperatorE2ELi2EEENS1_10collective14CollectiveConvINS1_47MainloopSm100TmaUmmaWarpSpecializedImplicitGemmILS5_2ELi16ELi2ELi1ELi2EN4cute5tupleIJNSA_1CILi2EEENSC_ILi1EEESE_EEEEENSB_IJNSC_ILi256EEENSB_IJNSC_ILi128EEEEEENSB_IJNSC_ILi64EEEEEEEEENS_12float_e4m3_tESN_NSA_8TiledMMAINSA_8MMA_AtomIJNSA_10MMA_TraitsINSA_25SM100_MMA_F8F6F4_2x1SM_SSEJSN_SN_fSH_SI_NSA_17integral_constantINSA_4UMMA5MajorELSU_1EEESV_NSS_INST_7ScaleInELSW_0EEESX_EEEEEENSA_6LayoutINSB_IJSE_SE_SE_EEENSB_IJNSC_ILi0EEES12_S12_EEEEENSB_IJNSA_10UnderscoreES15_S15_EEEEENS7_6detail27Sm100ImplicitGemmTileTraitsINSA_18SM100_TMA_2SM_LOADENSA_14ComposedLayoutINSA_7SwizzleILi3ELi4ELi3EEENSA_18smem_ptr_flag_bitsILi8EEENS10_INSB_IJSI_NSC_ILi8EEEEEENSB_IJSE_SI_EEEEEEEvEENS19_INSA_25SM100_TMA_2SM_LOAD_IM2COLENS1B_INS1C_ILi2ELi4ELi3EEES1F_NS10_INSB_IJSK_S1G_EEENSB_IJSE_SK_EEEEEEEvEEEENS_8epilogue10collective18CollectiveEpilogueINS1U_23Sm100TmaWarpSpecializedILi2ELi2ELi64ELb0ELb0EEEJNSB_IJSI_SJ_SL_EEENSB_IJNS10_ISI_SE_EENS10_ISK_SE_EEEEESN_NSB_IJlNSB_IJSE_llEEES12_EEESN_S24_NS1U_6fusion15FusionCallbacksIS1Y_NS25_17LinearCombinationISN_fSN_fLNS_15FloatRoundStyleE2EEES1Z_S22_JEEENSA_5SM1004TMEM4LOAD26SM100_TMEM_LOAD_32dp32b64xENSA_13SM90_TMA_LOADENS1B_IS1N_S1F_NS10_INSB_IJS1G_SK_EEENSB_IJSK_SE_EEEEEEENSA_39AutoVectorizingCopyWithAssumedAlignmentILi128EEENSA_14SM90_TMA_STOREES2J_S2L_S2L_EEEvvEEEEvNT_6ParamsE,"ax",@progbits
	.align	128
.text._ZN7cutlass13device_kernelINS_4conv6kernel13ConvUniversalINS1_16ConvProblemShapeILNS1_8OperatorE2ELi2EEENS1_10collective14CollectiveConvINS1_47MainloopSm100TmaUmmaWarpSpecializedImplicitGemmILS5_2ELi16ELi2ELi1ELi2EN4cute5tupleIJNSA_1CILi2EEENSC_ILi1EEESE_EEEEENSB_IJNSC_ILi256EEENSB_IJNSC_ILi128EEEEEENSB_IJNSC_ILi64EEEEEEEEENS_12float_e4m3_tESN_NSA_8TiledMMAINSA_8MMA_AtomIJNSA_10MMA_TraitsINSA_25SM100_MMA_F8F6F4_2x1SM_SSEJSN_SN_fSH_SI_NSA_17integral_constantINSA_4UMMA5MajorELSU_1EEESV_NSS_INST_7ScaleInELSW_0EEESX_EEEEEENSA_6LayoutINSB_IJSE_SE_SE_EEENSB_IJNSC_ILi0EEES12_S12_EEEEENSB_IJNSA_10UnderscoreES15_S15_EEEEENS7_6detail27Sm100ImplicitGemmTileTraitsINSA_18SM100_TMA_2SM_LOADENSA_14ComposedLayoutINSA_7SwizzleILi3ELi4ELi3EEENSA_18smem_ptr_flag_bitsILi8EEENS10_INSB_IJSI_NSC_ILi8EEEEEENSB_IJSE_SI_EEEEEEEvEENS19_INSA_25SM100_TMA_2SM_LOAD_IM2COLENS1B_INS1C_ILi2ELi4ELi3EEES1F_NS10_INSB_IJSK_S1G_EEENSB_IJSE_SK_EEEEEEEvEEEENS_8epilogue10collective18CollectiveEpilogueINS1U_23Sm100TmaWarpSpecializedILi2ELi2ELi64ELb0ELb0EEEJNSB_IJSI_SJ_SL_EEENSB_IJNS10_ISI_SE_EENS10_ISK_SE_EEEEESN_NSB_IJlNSB_IJSE_llEEES12_EEESN_S24_NS1U_6fusion15FusionCallbacksIS1Y_NS25_17LinearCombinationISN_fSN_fLNS_15FloatRoundStyleE2EEES1Z_S22_JEEENSA_5SM1004TMEM4LOAD26SM100_TMEM_LOAD_32dp32b64xENSA_13SM90_TMA_LOADENS1B_IS1N_S1F_NS10_INSB_IJS1G_SK_EEENSB_IJSK_SE_EEEEEEENSA_39AutoVectorizingCopyWithAssumedAlignmentILi128EEENSA_14SM90_TMA_STOREES2J_S2L_S2L_EEEvvEEEEvNT_6ParamsE:
        .type           _ZN7cutlass13device_kernelINS_4conv6kernel13ConvUniversalINS1_16ConvProblemShapeILNS1_8OperatorE2ELi2EEENS1_10collective14CollectiveConvINS1_47MainloopSm100TmaUmmaWarpSpecializedImplicitGemmILS5_2ELi16ELi2ELi1ELi2EN4cute5tupleIJNSA_1CILi2EEENSC_ILi1EEESE_EEEEENSB_IJNSC_ILi256EEENSB_IJNSC_ILi128EEEEEENSB_IJNSC_ILi64EEEEEEEEENS_12float_e4m3_tESN_NSA_8TiledMMAINSA_8MMA_AtomIJNSA_10MMA_TraitsINSA_25SM100_MMA_F8F6F4_2x1SM_SSEJSN_SN_fSH_SI_NSA_17integral_constantINSA_4UMMA5MajorELSU_1EEESV_NSS_INST_7ScaleInELSW_0EEESX_EEEEEENSA_6LayoutINSB_IJSE_SE_SE_EEENSB_IJNSC_ILi0EEES12_S12_EEEEENSB_IJNSA_10UnderscoreES15_S15_EEEEENS7_6detail27Sm100ImplicitGemmTileTraitsINSA_18SM100_TMA_2SM_LOADENSA_14ComposedLayoutINSA_7SwizzleILi3ELi4ELi3EEENSA_18smem_ptr_flag_bitsILi8EEENS10_INSB_IJSI_NSC_ILi8EEEEEENSB_IJSE_SI_EEEEEEEvEENS19_INSA_25SM100_TMA_2SM_LOAD_IM2COLENS1B_INS1C_ILi2ELi4ELi3EEES1F_NS10_INSB_IJSK_S1G_EEENSB_IJSE_SK_EEEEEEEvEEEENS_8epilogue10collective18CollectiveEpilogueINS1U_23Sm100TmaWarpSpecializedILi2ELi2ELi64ELb0ELb0EEEJNSB_IJSI_SJ_SL_EEENSB_IJNS10_ISI_SE_EENS10_ISK_SE_EEEEESN_NSB_IJlNSB_IJSE_llEEES12_EEESN_S24_NS1U_6fusion15FusionCallbacksIS1Y_NS25_17LinearCombinationISN_fSN_fLNS_15FloatRoundStyleE2EEES1Z_S22_JEEENSA_5SM1004TMEM4LOAD26SM100_TMEM_LOAD_32dp32b64xENSA_13SM90_TMA_LOADENS1B_IS1N_S1F_NS10_INSB_IJS1G_SK_EEENSB_IJSK_SE_EEEEEEENSA_39AutoVectorizingCopyWithAssumedAlignmentILi128EEENSA_14SM90_TMA_STOREES2J_S2L_S2L_EEEvvEEEEvNT_6ParamsE,@function
        .size           _ZN7cutlass13device_kernelINS_4conv6kernel13ConvUniversalINS1_16ConvProblemShapeILNS1_8OperatorE2ELi2EEENS1_10collective14CollectiveConvINS1_47MainloopSm100TmaUmmaWarpSpecializedImplicitGemmILS5_2ELi16ELi2ELi1ELi2EN4cute5tupleIJNSA_1CILi2EEENSC_ILi1EEESE_EEEEENSB_IJNSC_ILi256EEENSB_IJNSC_ILi128EEEEEENSB_IJNSC_ILi64EEEEEEEEENS_12float_e4m3_tESN_NSA_8TiledMMAINSA_8MMA_AtomIJNSA_10MMA_TraitsINSA_25SM100_MMA_F8F6F4_2x1SM_SSEJSN_SN_fSH_SI_NSA_17integral_constantINSA_4UMMA5MajorELSU_1EEESV_NSS_INST_7ScaleInELSW_0EEESX_EEEEEENSA_6LayoutINSB_IJSE_SE_SE_EEENSB_IJNSC_ILi0EEES12_S12_EEEEENSB_IJNSA_10UnderscoreES15_S15_EEEEENS7_6detail27Sm100ImplicitGemmTileTraitsINSA_18SM100_TMA_2SM_LOADENSA_14ComposedLayoutINSA_7SwizzleILi3ELi4ELi3EEENSA_18smem_ptr_flag_bitsILi8EEENS10_INSB_IJSI_NSC_ILi8EEEEEENSB_IJSE_SI_EEEEEEEvEENS19_INSA_25SM100_TMA_2SM_LOAD_IM2COLENS1B_INS1C_ILi2ELi4ELi3EEES1F_NS10_INSB_IJSK_S1G_EEENSB_IJSE_SK_EEEEEEEvEEEENS_8epilogue10collective18CollectiveEpilogueINS1U_23Sm100TmaWarpSpecializedILi2ELi2ELi64ELb0ELb0EEEJNSB_IJSI_SJ_SL_EEENSB_IJNS10_ISI_SE_EENS10_ISK_SE_EEEEESN_NSB_IJlNSB_IJSE_llEEES12_EEESN_S24_NS1U_6fusion15FusionCallbacksIS1Y_NS25_17LinearCombinationISN_fSN_fLNS_15FloatRoundStyleE2EEES1Z_S22_JEEENSA_5SM1004TMEM4LOAD26SM100_TMEM_LOAD_32dp32b64xENSA_13SM90_TMA_LOADENS1B_IS1N_S1F_NS10_INSB_IJS1G_SK_EEENSB_IJSK_SE_EEEEEEENSA_39AutoVectorizingCopyWithAssumedAlignmentILi128EEENSA_14SM90_TMA_STOREES2J_S2L_S2L_EEEvvEEEEvNT_6ParamsE,(.L_x_191 - _ZN7cutlass13device_kernelINS_4conv6kernel13ConvUniversalINS1_16ConvProblemShapeILNS1_8OperatorE2ELi2EEENS1_10collective14CollectiveConvINS1_47MainloopSm100TmaUmmaWarpSpecializedImplicitGemmILS5_2ELi16ELi2ELi1ELi2EN4cute5tupleIJNSA_1CILi2EEENSC_ILi1EEESE_EEEEENSB_IJNSC_ILi256EEENSB_IJNSC_ILi128EEEEEENSB_IJNSC_ILi64EEEEEEEEENS_12float_e4m3_tESN_NSA_8TiledMMAINSA_8MMA_AtomIJNSA_10MMA_TraitsINSA_25SM100_MMA_F8F6F4_2x1SM_SSEJSN_SN_fSH_SI_NSA_17integral_constantINSA_4UMMA5MajorELSU_1EEESV_NSS_INST_7ScaleInELSW_0EEESX_EEEEEENSA_6LayoutINSB_IJSE_SE_SE_EEENSB_IJNSC_ILi0EEES12_S12_EEEEENSB_IJNSA_10UnderscoreES15_S15_EEEEENS7_6detail27Sm100ImplicitGemmTileTraitsINSA_18SM100_TMA_2SM_LOADENSA_14ComposedLayoutINSA_7SwizzleILi3ELi4ELi3EEENSA_18smem_ptr_flag_bitsILi8EEENS10_INSB_IJSI_NSC_ILi8EEEEEENSB_IJSE_SI_EEEEEEEvEENS19_INSA_25SM100_TMA_2SM_LOAD_IM2COLENS1B_INS1C_ILi2ELi4ELi3EEES1F_NS10_INSB_IJSK_S1G_EEENSB_IJSE_SK_EEEEEEEvEEEENS_8epilogue10collective18CollectiveEpilogueINS1U_23Sm100TmaWarpSpecializedILi2ELi2ELi64ELb0ELb0EEEJNSB_IJSI_SJ_SL_EEENSB_IJNS10_ISI_SE_EENS10_ISK_SE_EEEEESN_NSB_IJlNSB_IJSE_llEEES12_EEESN_S24_NS1U_6fusion15FusionCallbacksIS1Y_NS25_17LinearCombinationISN_fSN_fLNS_15FloatRoundStyleE2EEES1Z_S22_JEEENSA_5SM1004TMEM4LOAD26SM100_TMEM_LOAD_32dp32b64xENSA_13SM90_TMA_LOADENS1B_IS1N_S1F_NS10_INSB_IJS1G_SK_EEENSB_IJSK_SE_EEEEEEENSA_39AutoVectorizingCopyWithAssumedAlignmentILi128EEENSA_14SM90_TMA_STOREES2J_S2L_S2L_EEEvvEEEEvNT_6ParamsE)
        .other          _ZN7cutlass13device_kernelINS_4conv6kernel13ConvUniversalINS1_16ConvProblemShapeILNS1_8OperatorE2ELi2EEENS1_10collective14CollectiveConvINS1_47MainloopSm100TmaUmmaWarpSpecializedImplicitGemmILS5_2ELi16ELi2ELi1ELi2EN4cute5tupleIJNSA_1CILi2EEENSC_ILi1EEESE_EEEEENSB_IJNSC_ILi256EEENSB_IJNSC_ILi128EEEEEENSB_IJNSC_ILi64EEEEEEEEENS_12float_e4m3_tESN_NSA_8TiledMMAINSA_8MMA_AtomIJNSA_10MMA_TraitsINSA_25SM100_MMA_F8F6F4_2x1SM_SSEJSN_SN_fSH_SI_NSA_17integral_constantINSA_4UMMA5MajorELSU_1EEESV_NSS_INST_7ScaleInELSW_0EEESX_EEEEEENSA_6LayoutINSB_IJSE_SE_SE_EEENSB_IJNSC_ILi0EEES12_S12_EEEEENSB_IJNSA_10UnderscoreES15_S15_EEEEENS7_6detail27Sm100ImplicitGemmTileTraitsINSA_18SM100_TMA_2SM_LOADENSA_14ComposedLayoutINSA_7SwizzleILi3ELi4ELi3EEENSA_18smem_ptr_flag_bitsILi8EEENS10_INSB_IJSI_NSC_ILi8EEEEEENSB_IJSE_SI_EEEEEEEvEENS19_INSA_25SM100_TMA_2SM_LOAD_IM2COLENS1B_INS1C_ILi2ELi4ELi3EEES1F_NS10_INSB_IJSK_S1G_EEENSB_IJSE_SK_EEEEEEEvEEEENS_8epilogue10collective18CollectiveEpilogueINS1U_23Sm100TmaWarpSpecializedILi2ELi2ELi64ELb0ELb0EEEJNSB_IJSI_SJ_SL_EEENSB_IJNS10_ISI_SE_EENS10_ISK_SE_EEEEESN_NSB_IJlNSB_IJSE_llEEES12_EEESN_S24_NS1U_6fusion15FusionCallbacksIS1Y_NS25_17LinearCombinationISN_fSN_fLNS_15FloatRoundStyleE2EEES1Z_S22_JEEENSA_5SM1004TMEM4LOAD26SM100_TMEM_LOAD_32dp32b64xENSA_13SM90_TMA_LOADENS1B_IS1N_S1F_NS10_INSB_IJS1G_SK_EEENSB_IJSK_SE_EEEEEEENSA_39AutoVectorizingCopyWithAssumedAlignmentILi128EEENSA_14SM90_TMA_STOREES2J_S2L_S2L_EEEvvEEEEvNT_6ParamsE,@"STO_CUDA_ENTRY STV_DEFAULT"
_ZN7cutlass13device_kernelINS_4conv6kernel13ConvUniversalINS1_16ConvProblemShapeILNS1_8OperatorE2ELi2EEENS1_10collective14CollectiveConvINS1_47MainloopSm100TmaUmmaWarpSpecializedImplicitGemmILS5_2ELi16ELi2ELi1ELi2EN4cute5tupleIJNSA_1CILi2EEENSC_ILi1EEESE_EEEEENSB_IJNSC_ILi256EEENSB_IJNSC_ILi128EEEEEENSB_IJNSC_ILi64EEEEEEEEENS_12float_e4m3_tESN_NSA_8TiledMMAINSA_8MMA_AtomIJNSA_10MMA_TraitsINSA_25SM100_MMA_F8F6F4_2x1SM_SSEJSN_SN_fSH_SI_NSA_17integral_constantINSA_4UMMA5MajorELSU_1EEESV_NSS_INST_7ScaleInELSW_0EEESX_EEEEEENSA_6LayoutINSB_IJSE_SE_SE_EEENSB_IJNSC_ILi0EEES12_S12_EEEEENSB_IJNSA_10UnderscoreES15_S15_EEEEENS7_6detail27Sm100ImplicitGemmTileTraitsINSA_18SM100_TMA_2SM_LOADENSA_14ComposedLayoutINSA_7SwizzleILi3ELi4ELi3EEENSA_18smem_ptr_flag_bitsILi8EEENS10_INSB_IJSI_NSC_ILi8EEEEEENSB_IJSE_SI_EEEEEEEvEENS19_INSA_25SM100_TMA_2SM_LOAD_IM2COLENS1B_INS1C_ILi2ELi4ELi3EEES1F_NS10_INSB_IJSK_S1G_EEENSB_IJSE_SK_EEEEEEEvEEEENS_8epilogue10collective18CollectiveEpilogueINS1U_23Sm100TmaWarpSpecializedILi2ELi2ELi64ELb0ELb0EEEJNSB_IJSI_SJ_SL_EEENSB_IJNS10_ISI_SE_EENS10_ISK_SE_EEEEESN_NSB_IJlNSB_IJSE_llEEES12_EEESN_S24_NS1U_6fusion15FusionCallbacksIS1Y_NS25_17LinearCombinationISN_fSN_fLNS_15FloatRoundStyleE2EEES1Z_S22_JEEENSA_5SM1004TMEM4LOAD26SM100_TMEM_LOAD_32dp32b64xENSA_13SM90_TMA_LOADENS1B_IS1N_S1F_NS10_INSB_IJS1G_SK_EEENSB_IJSK_SE_EEEEEEENSA_39AutoVectorizingCopyWithAssumedAlignmentILi128EEENSA_14SM90_TMA_STOREES2J_S2L_S2L_EEEvvEEEEvNT_6ParamsE:
[----:B------:R-:W1:Y:S01]  /*0000*/  LDC R1, c[0x0][0x37c] ;  /* 0x0000df00ff017b82 */ /* 0x000e620000000800 */
[----:B------:R-:W2:Y:S01]  /*0010*/  S2R R164, SR_TID.X ;  /* 0x0000000000a47919 */ /* 0x000ea20000002100 */
[----:B------:R-:W3:Y:S06]  /*0020*/  LDCU.64 UR8, c[0x0][0x890] ;  /* 0x00011200ff0877ac */ /* 0x000eec0008000a00 */
[----:B------:R-:W4:Y:S01]  /*0030*/  S2UR UR40, SR_CgaCtaId ;  /* 0x00000000002879c3 */ /* 0x000f220000008800 */
[----:B-1----:R-:W-:Y:S01]  /*0040*/  VIADD R1, R1, 0xfffffff8 ;  /* 0xfffffff801017836 */ /* 0x002fe20000000000 */
[----:B------:R-:W-:-:S02]  /*0050*/  PRMT R167, RZ, 0x7610, R167 ;  /* 0x00007610ffa77816 */ /* 0x000fc400000000a7 */
[----:B------:R-:W-:Y:S02]  /*0060*/  ELECT P1, URZ, PT ;  /* 0x0000000000ff782f */ /* 0x000fe40003820000 */
[----:B------:R-:W-:Y:S01]  /*0070*/  R2UR UR48, R1 ;  /* 0x00000000013072ca */ /* 0x000fe200000e0000 */
[----:B---3--:R-:W-:-:S04]  /*0080*/  UISETP.NE.U32.AND UP0, UPT, UR8, URZ, UPT ;  /* 0x000000ff0800728c */ /* 0x008fc8000bf05070 */
[----:B------:R-:W-:Y:S02]  /*0090*/  UISETP.NE.AND.EX UP0, UPT, UR9, URZ, UPT, UP0 ;  /* 0x000000ff0900728c */ /* 0x000fe4000bf05300 */
[----:B----4-:R-:W-:Y:S02]  /*00a0*/  ULOP3.LUT UR33, UR40, 0x1, URZ, 0xc0, !UPT ;  /* 0x0000000128217892 */ /* 0x010fe4000f8ec0ff */
[----:B------:R-:W-:Y:S01]  /*00b0*/  ULOP3.LUT UR32, UR40, 0x1, URZ, 0x3c, !UPT ;  /* 0x0000000128207892 */ /* 0x000fe2000f8e3cff */
[----:B--2---:R-:W-:-:S05]  /*00c0*/  SHF.R.U32.HI R168, RZ, 0x5, R164 ;  /* 0x00000005ffa87819 */ /* 0x004fca00000116a4 */
[----:B------:R-:W1:Y:S02]  /*00d0*/  SHFL.IDX PT, R0, R168, RZ, 0x1f ;  /* 0x00001fffa8007589 */ /* 0x000e6400000e0000 */
[----:B-1----:R-:W-:Y:S01]  /*00e0*/  R2UR UR18, R0 ;  /* 0x00000000001272ca */ /* 0x002fe200000e0000 */
[----:B------:R-:W-:-:S14]  /*00f0*/  BRA.U UP0, `(.L_x_0) ;  /* 0x0000000100307547 */ /* 0x000fdc000b800000 */
[----:B------:R-:W1:Y:S02]  /*0100*/  LDCU.64 UR4, c[0x0][0x888] ;  /* 0x00011100ff0477ac */ /* 0x000e640008000a00 */
[----:B-1----:R-:W-:-:S04]  /*0110*/  UISETP.NE.U32.AND UP0, UPT, UR4, URZ, UPT ;  /* 0x000000ff0400728c */ /* 0x002fc8000bf05070 */
[----:B------:R-:W-:-:S09]  /*0120*/  UISETP.NE.AND.EX UP0, UPT, UR5, URZ, UPT, UP0 ;  /* 0x000000ff0500728c */ /* 0x000fd2000bf05300 */
[----:B------:R-:W-:Y:S05]  /*0130*/  BRA.U !UP0, `(.L_x_1) ;  /* 0x0000000108147547 */ /* 0x000fea000b800000 */
[----:B------:R-:W1:Y:S01]  /*0140*/  LDC.64 R2, c[0x0][0x888] ;  /* 0x00022200ff027b82 */ /* 0x000e620000000a00 */
[----:B------:R-:W1:Y:S02]  /*0150*/  LDCU.64 UR4, c[0x0][0x358] ;  /* 0x00006b00ff0477ac */ /* 0x000e640008000a00 */
[----:B-1----:R1:W5:Y:S01]  /*0160*/  LDG.E R73, desc[UR4][R2.64] ;  /* 0x0000000402497981 */ /* 0x002362000c1e1900 */
[----:B------:R-:W-:Y:S01]  /*0170*/  HFMA2 R167, -RZ, RZ, 0, 5.9604644775390625e-08 ;  /* 0x00000001ffa77431 */ /* 0x000fe200000001ff */
[----:B------:R-:W-:Y:S05]  /*0180*/  BRA `(.L_x_0) ;  /* 0x00000000000c7947 */ /* 0x000fea0003800000 */
.L_x_1:
[----:B------:R-:W1:Y:S01]  /*0190*/  LDCU UR4, c[0x0][0x880] ;  /* 0x00011000ff0477ac */ /* 0x000e620008000800 */
[----:B------:R-:W-:Y:S01]  /*01a0*/  HFMA2 R167, -RZ, RZ, 0, 5.9604644775390625e-08 ;  /* 0x00000001ffa77431 */ /* 0x000fe200000001ff */
[----:B-1----:R-:W-:-:S07]  /*01b0*/  MOV R73, UR4 ;  /* 0x0000000400497c02 */ /* 0x002fce0008000f00 */
.L_x_0:
[----:B------:R-:W2:Y:S02]  /*01c0*/  LDCU.64 UR4, c[0x0][0x8b0] ;  /* 0x00011600ff0477ac */ /* 0x000ea40008000a00 */
[----:B--2---:R-:W-:-:S04]  /*01d0*/  UISETP.NE.U32.AND UP0, UPT, UR4, URZ, UPT ;  /* 0x000000ff0400728c */ /* 0x004fc8000bf05070 */
[----:B------:R-:W-:-:S09]  /*01e0*/  UISETP.NE.AND.EX UP0, UPT, UR5, URZ, UPT, UP0 ;  /* 0x000000ff0500728c */ /* 0x000fd2000bf05300 */
[----:B------:R-:W-:Y:S05]  /*01f0*/  BRA.U UP0, `(.L_x_2) ;  /* 0x0000000100287547 */ /* 0x000fea000b800000 */
[----:B------:R-:W2:Y:S02]  /*0200*/  LDCU.64 UR4, c[0x0][0x8a8] ;  /* 0x00011500ff0477ac */ /* 0x000ea40008000a00 */
[----:B--2---:R-:W-:-:S04]  /*0210*/  UISETP.NE.U32.AND UP0, UPT, UR4, URZ, UPT ;  /* 0x000000ff0400728c */ /* 0x004fc8000bf05070 */
[----:B------:R-:W-:-:S09]  /*0220*/  UISETP.NE.AND.EX UP0, UPT, UR5, URZ, UPT, UP0 ;  /* 0x000000ff0500728c */ /* 0x000fd2000bf05300 */
[----:B------:R-:W-:Y:S05]  /*0230*/  BRA.U !UP0, `(.L_x_3) ;  /* 0x0000000108107547 */ /* 0x000fea000b800000 */
[----:B------:R-:W2:Y:S01]  /*0240*/  LDC.64 R70, c[0x0][0x8a8] ;  /* 0x00022a00ff467b82 */ /* 0x000ea20000000a00 */
[----:B------:R-:W2:Y:S02]  /*0250*/  LDCU.64 UR4, c[0x0][0x358] ;  /* 0x00006b00ff0477ac */ /* 0x000ea40008000a00 */
[----:B--2---:R2:W5:Y:S01]  /*0260*/  LDG.E R70, desc[UR4][R70.64] ;  /* 0x0000000446467981 */ /* 0x004562000c1e1900 */
[----:B------:R-:W-:Y:S05]  /*0270*/  BRA `(.L_x_2) ;  /* 0x0000000000087947 */ /* 0x000fea0003800000 */
.L_x_3:
[----:B------:R-:W2:Y:S02]  /*0280*/  LDCU UR4, c[0x0][0x8a0] ;  /* 0x00011400ff0477ac */ /* 0x000ea40008000800 */
[----:B--2---:R-:W-:Y:S02]  /*0290*/  MOV R70, UR4 ;  /* 0x0000000400467c02 */ /* 0x004fe40008000f00 */
.L_x_2:
[----:B------:R-:W-:Y:S01]  /*02a0*/  IMAD.U32 R0, RZ, RZ, UR18 ;  /* 0x00000012ff007e24 */ /* 0x000fe2000f8e00ff */
[----:B------:R-:W-:Y:S04]  /*02b0*/  BSSY.RECONVERGENT B0, `(.L_x_4) ;  /* 0x000000c000007945 */ /* 0x000fe80003800200 */
[C---:B------:R-:W-:Y:S02]  /*02c0*/  ISETP.NE.OR P2, PT, R0.reuse, 0x1, !P1 ;  /* 0x000000010000780c */ /* 0x040fe40004f45670 */
[----:B------:R-:W-:-:S11]  /*02d0*/  ISETP.NE.OR P0, PT, R0, 0x3, !P1 ;  /* 0x000000030000780c */ /* 0x000fd60004f05670 */
[----:B------:R-:W-:Y:S05]  /*02e0*/  @P2 BRA `(.L_x_5) ;  /* 0x0000000000202947 */ /* 0x000fea0003800000 */
[----:B------:R-:W3:Y:S02]  /*02f0*/  LDCU.64 UR4, c[0x0][0x348] ;  /* 0x00006900ff0477ac */ /* 0x000ee40008000a00 */
[----:B---3--:R-:W-:Y:S02]  /*0300*/  UIADD3 UR6, UP1, UPT, UR4, 0x80, URZ ;  /* 0x0000008004067890 */ /* 0x008fe4000ff3e0ff */
[----:B------:R-:W-:Y:S02]  /*0310*/  UIADD3 UR4, UP0, UPT, UR4, 0x180, URZ ;  /* 0x0000018004047890 */ /* 0x000fe4000ff1e0ff */
[----:B------:R-:W-:Y:S02]  /*0320*/  UIADD3.X UR7, UPT, UPT, URZ, UR5, URZ, UP1, !UPT ;  /* 0x00000005ff077290 */ /* 0x000fe40008ffe4ff */
[----:B------:R-:W-:-:S07]  /*0330*/  UIADD3.X UR5, UPT, UPT, URZ, UR5, URZ, UP0, !UPT ;  /* 0x00000005ff057290 */ /* 0x000fce00087fe4ff */
[----:B------:R3:W-:Y:S02]  /*0340*/  UTMACCTL.PF [UR6] ;  /* 0x00000000060079b9 */ /* 0x0007e40008040000 */
[----:B------:R3:W-:Y:S02]  /*0350*/  UTMACCTL.PF [UR4] ;  /* 0x00000000040079b9 */ /* 0x0007e40008040000 */
[----:B---3--:R-:W-:Y:S01]  /*0360*/  NOP ;  /* 0x0000000000007918 */ /* 0x008fe20000000000 */
.L_x_5:
[----:B------:R-:W-:Y:S05]  /*0370*/  BSYNC.RECONVERGENT B0 ;  /* 0x0000000000007941 */ /* 0x000fea0003800200 */
.L_x_4:
[----:B------:R-:W-:Y:S04]  /*0380*/  BSSY.RECONVERGENT B0, `(.L_x_6) ;  /* 0x000000a000007945 */ /* 0x000fe80003800200 */
        /* <DEDUP_REMOVED lines=9> */
.L_x_7:
[----:B------:R-:W-:Y:S05]  /*0420*/  BSYNC.RECONVERGENT B0 ;  /* 0x0000000000007941 */ /* 0x000fea0003800200 */
.L_x_6:
[----:B------:R-:W3:Y:S01]  /*0430*/  LDCU.64 UR4, c[0x0][0x888] ;  /* 0x00011100ff0477ac */ /* 0x000ee20008000a00 */
[----:B------:R-:W-:Y:S02]  /*0440*/  UISETP.EQ.U32.AND UP2, UPT, UR8, URZ, UPT ;  /* 0x000000ff0800728c */ /* 0x000fe4000bf42070 */
[----:B------:R-:W-:Y:S02]  /*0450*/  UPLOP3.LUT UP3, UPT, UPT, UPT, UPT, 0x80, 0x8 ;  /* 0x000000000008789c */ /* 0x000fe40003f6f070 */
[----:B---3--:R-:W-:-:S04]  /*0460*/  UISETP.NE.U32.AND UP0, UPT, UR4, URZ, UPT ;  /* 0x000000ff0400728c */ /* 0x008fc8000bf05070 */
[----:B------:R-:W-:-:S04]  /*0470*/  UISETP.NE.AND.EX UP1, UPT, UR5, URZ, UPT, UP0 ;  /* 0x000000ff0500728c */ /* 0x000fc8000bf25300 */
[----:B------:R-:W-:-:S04]  /*0480*/  UISETP.EQ.OR.EX UP4, UPT, UR9, URZ, !UP1, UP2 ;  /* 0x000000ff0900728c */ /* 0x000fc8000cf82720 */
[----:B------:R-:W-:-:S06]  /*0490*/  UP2UR UR4, UPR, URZ, 0x10 ;  /* 0x00000010ff047883 */ /* 0x000fcc0008000000 */
[----:B------:R-:W-:Y:S01]  /*04a0*/  MOV R173, UR4 ;  /* 0x0000000400ad7c02 */ /* 0x000fe20008000f00 */
[----:B------:R-:W-:Y:S06]  /*04b0*/  BRA.U !UP4, `(.L_x_8) ;  /* 0x000000010c207547 */ /* 0x000fec000b800000 */
[----:B------:R-:W-:Y:S01]  /*04c0*/  UISETP.NE.U32.AND UP2, UPT, UR8, URZ, UPT ;  /* 0x000000ff0800728c */ /* 0x000fe2000bf45070 */
[----:B-----5:R-:W-:Y:S01]  /*04d0*/  FSETP.NEU.AND P0, PT, R73, RZ, PT ;  /* 0x000000ff4900720b */ /* 0x020fe20003f0d000 */
[----:B------:R-:W-:Y:S02]  /*04e0*/  USEL UR4, URZ, 0xffffffff, UP1 ;  /* 0xffffffffff047887 */ /* 0x000fe40008800000 */
[----:B------:R-:W-:-:S10]  /*04f0*/  UISETP.NE.AND.EX UP2, UPT, UR9, URZ, UPT, UP2 ;  /* 0x000000ff0900728c */ /* 0x000fd4000bf45320 */
[----:B------:R-:W-:Y:S01]  /*0500*/  VOTEU.ANY UP0, P0 ;  /* 0x0000000000ff7886 */ /* 0x000fe20000000100 */
[----:B------:R-:W-:-:S04]  /*0510*/  @!UP2 USEL UR4, URZ, 0xffffffff, UP0 ;  /* 0xffffffffff04a887 */ /* 0x000fc80008000000 */
[----:B------:R-:W-:-:S04]  /*0520*/  ULOP3.LUT UR4, UR4, 0x1, URZ, 0xc0, !UPT ;  /* 0x0000000104047892 */ /* 0x000fc8000f8ec0ff */
[----:B------:R-:W-:-:S11]  /*0530*/  UISETP.NE.U32.AND UP3, UPT, UR4, 0x1, UPT ;  /* 0x000000010400788c */ /* 0x000fd6000bf65070 */
.L_x_8:
[----:B------:R-:W3:Y:S01]  /*0540*/  SHFL.IDX PT, R0, R168, RZ, 0x1f ;  /* 0x00001fffa8007589 */ /* 0x000ee200000e0000 */
[----:B------:R-:W-:Y:S02]  /*0550*/  UISETP.NE.AND UP5, UPT, UR18, 0x2, UPT ;  /* 0x000000021200788c */ /* 0x000fe4000bfa5270 */
[----:B------:R-:W-:Y:S02]  /*0560*/  UISETP.NE.AND UP0, UPT, UR18, 0x2, UPT ;  /* 0x000000021200788c */ /* 0x000fe4000bf05270 */
[----:B------:R-:W-:Y:S02]  /*0570*/  UISETP.NE.OR UP2, UPT, UR33, URZ, UP5 ;  /* 0x000000ff2100728c */ /* 0x000fe4000af45670 */
[----:B------:R-:W-:-:S04]  /*0580*/  USEL UR47, URZ, 0x1, UP0 ;  /* 0x00000001ff2f7887 */ /* 0x000fc80008000000 */
[----:B------:R-:W-:Y:S02]  /*0590*/  PLOP3.LUT P3, PT, P1, PT, UP2, 0xae, 0xea ;  /* 0x0000000000ea781c */ /* 0x000fe40000f6f52e */
[----:B---3--:R-:W-:-:S13]  /*05a0*/  ISETP.NE.AND P0, PT, R0, RZ, PT ;  /* 0x000000ff0000720c */ /* 0x008fda0003f05270 */
[----:B------:R-:W-:Y:S05]  /*05b0*/  @P0 BRA `(.L_x_9) ;  /* 0x0000000000b00947 */ /* 0x000fea0003800000 */
[----:B------:R-:W-:Y:S01]  /*05c0*/  ELECT P0, URZ, PT ;  /* 0x0000000000ff782f */ /* 0x000fe20003800000 */
[----:B------:R-:W-:-:S12]  /*05d0*/  BSSY.RECONVERGENT B0, `(.L_x_9) ;  /* 0x000002a000007945 */ /* 0x000fd80003800200 */
[----:B------:R-:W-:Y:S05]  /*05e0*/  @!P0 BRA `(.L_x_10) ;  /* 0x0000000000a08947 */ /* 0x000fea0003800000 */
[----:B------:R-:W-:Y:S01]  /*05f0*/  UMOV UR4, 0x400 ;  /* 0x0000040000047882 */ /* 0x000fe20000000000 */
[----:B------:R-:W-:Y:S01]  /*0600*/  UMOV UR6, 0x1 ;  /* 0x0000000100067882 */ /* 0x000fe20000000000 */
[----:B------:R-:W-:Y:S02]  /*0610*/  ULEA UR4, UR40, UR4, 0x18 ;  /* 0x0000000428047291 */ /* 0x000fe4000f8ec0ff */
[----:B------:R-:W-:-:S04]  /*0620*/  UIADD3 UR6, UPT, UPT, -UR6, 0x100000, URZ ;  /* 0x0010000006067890 */ /* 0x000fc8000fffe1ff */
[----:B------:R-:W-:Y:S02]  /*0630*/  USHF.L.U32 UR7, UR6, 0xb, URZ ;  /* 0x0000000b06077899 */ /* 0x000fe400080006ff */
[----:B------:R-:W-:Y:S01]  /*0640*/  USHF.L.U32 UR6, UR6, 0x1, URZ ;  /* 0x0000000106067899 */ /* 0x000fe200080006ff */
[----:B------:R-:W3:Y:S11]  /*0650*/  FENCE.VIEW.ASYNC.S ;  /* 0x00000000000073c6 */ /* 0x000ef60000000000 */
[----:B---3--:R3:W4:Y:S01]  /*0660*/  SYNCS.EXCH.64 URZ, [UR4], UR6 ;  /* 0x0000000604ff75b2 */ /* 0x0087220008000100 */
[----:B------:R3:W1:Y:S01]  /*0670*/  SYNCS.EXCH.64 URZ, [UR4+0x80], UR6 ;  /* 0x0000800604ff75b2 */ /* 0x0006620008000100 */
        /* <DEDUP_REMOVED lines=29> */
[----:B------:R3:W1:Y:S02]  /*0850*/  SYNCS.EXCH.64 URZ, [UR4+0xf8], UR6 ;  /* 0x0000f80604ff75b2 */ /* 0x0006640008000100 */
[----:B---34-:R-:W-:Y:S01]  /*0860*/  NOP ;  /* 0x0000000000007918 */ /* 0x018fe20000000000 */
.L_x_10:
[----:B------:R-:W-:Y:S05]  /*0870*/  BSYNC.RECONVERGENT B0 ;  /* 0x0000000000007941 */ /* 0x000fea0003800200 */
.L_x_9:
[----:B------:R-:W3:Y:S01]  /*0880*/  SHFL.IDX PT, R0, R168, RZ, 0x1f ;  /* 0x00001fffa8007589 */ /* 0x000ee200000e0000 */
[----:B------:R-:W-:Y:S01]  /*0890*/  NOP ;  /* 0x0000000000007918 */ /* 0x000fe20000000000 */
[----:B---3--:R-:W-:-:S13]  /*08a0*/  ISETP.NE.AND P0, PT, R0, 0x1, PT ;  /* 0x000000010000780c */ /* 0x008fda0003f05270 */
[----:B------:R-:W-:Y:S05]  /*08b0*/  @P0 BRA `(.L_x_11) ;  /* 0x0000000000440947 */ /* 0x000fea0003800000 */
[----:B------:R-:W-:Y:S01]  /*08c0*/  UMOV UR4, 0x400 ;  /* 0x0000040000047882 */ /* 0x000fe20000000000 */
[----:B------:R-:W-:Y:S01]  /*08d0*/  UMOV UR8, 0x20 ;  /* 0x0000002000087882 */ /* 0x000fe20000000000 */
[----:B------:R-:W-:Y:S01]  /*08e0*/  UMOV UR6, 0x80 ;  /* 0x0000008000067882 */ /* 0x000fe20000000000 */
[----:B------:R-:W-:Y:S02]  /*08f0*/  ULEA UR4, UR40, UR4, 0x18 ;  /* 0x0000000428047291 */ /* 0x000fe4000f8ec0ff */
[----:B------:R-:W-:-:S04]  /*0900*/  UIADD3 UR8, UPT, UPT, -UR8, 0x100000, URZ ;  /* 0x0010000008087890 */ /* 0x000fc8000fffe1ff */
[----:B------:R-:W-:Y:S02]  /*0910*/  USHF.L.U32 UR9, UR8, 0xb, URZ ;  /* 0x0000000b08097899 */ /* 0x000fe400080006ff */
[----:B------:R-:W-:Y:S02]  /*0920*/  USHF.L.U32 UR8, UR8, 0x1, URZ ;  /* 0x0000000108087899 */ /* 0x000fe400080006ff */
[----:B------:R-:W-:-:S04]  /*0930*/  UIADD3 UR6, UPT, UPT, -UR6, 0x100000, URZ ;  /* 0x0010000006067890 */ /* 0x000fc8000fffe1ff */
[----:B------:R-:W-:Y:S02]  /*0940*/  USHF.L.U32 UR7, UR6, 0xb, URZ ;  /* 0x0000000b06077899 */ /* 0x000fe400080006ff */
[----:B------:R-:W-:Y:S01]  /*0950*/  USHF.L.U32 UR6, UR6, 0x1, URZ ;  /* 0x0000000106067899 */ /* 0x000fe200080006ff */
[----:B------:R-:W-:Y:S01]  /*0960*/  ELECT P0, URZ, PT ;  /* 0x0000000000ff782f */ /* 0x000fe20003800000 */
[----:B------:R-:W3:Y:S02]  /*0970*/  FENCE.VIEW.ASYNC.S ;  /* 0x00000000000073c6 */ /* 0x000ee40000000000 */
[----:B---3--:R3:W4:Y:S08]  /*0980*/  SYNCS.EXCH.64 URZ, [UR4+0x100], UR8 ;  /* 0x0001000804ff75b2 */ /* 0x0087300008000100 */
[----:B------:R3:W1:Y:S01]  /*0990*/  SYNCS.EXCH.64 URZ, [UR4+0x110], UR6 ;  /* 0x0001100604ff75b2 */ /* 0x0006620008000100 */
[----:B------:R3:W1:Y:S01]  /*09a0*/  SYNCS.EXCH.64 URZ, [UR4+0x108], UR8 ;  /* 0x0001080804ff75b2 */ /* 0x0006620008000100 */
[----:B------:R3:W1:Y:S01]  /*09b0*/  SYNCS.EXCH.64 URZ, [UR4+0x118], UR6 ;  /* 0x0001180604ff75b2 */ /* 0x0006620008000100 */
[----:B------:R-:W-:Y:S01]  /*09c0*/  NOP ;  /* 0x0000000000007918 */ /* 0x000fe20000000000 */
.L_x_11:
[----:B------:R-:W2:Y:S01]  /*09d0*/  SHFL.IDX PT, R0, R168, RZ, 0x1f ;  /* 0x00001fffa8007589 */ /* 0x000ea200000e0000 */
[----:B------:R-:W-:Y:S01]  /*09e0*/  NOP ;  /* 0x0000000000007918 */ /* 0x000fe20000000000 */
[----:B--2---:R-:W-:-:S13]  /*09f0*/  ISETP.NE.AND P0, PT, R0, 0x3, PT ;  /* 0x000000030000780c */ /* 0x004fda0003f05270 */
[----:B------:R-:W-:Y:S05]  /*0a00*/  @P0 BRA `(.L_x_12) ;  /* 0x00000000002c0947 */ /* 0x000fea0003800000 */
[----:B---3--:R-:W-:Y:S01]  /*0a10*/  UMOV UR4, 0x400 ;  /* 0x0000040000047882 */ /* 0x008fe20000000000 */
[----:B------:R-:W-:Y:S01]  /*0a20*/  UMOV UR6, 0x20 ;  /* 0x0000002000067882 */ /* 0x000fe20000000000 */
[----:B------:R-:W-:Y:S02]  /*0a30*/  ULEA UR4, UR40, UR4, 0x18 ;  /* 0x0000000428047291 */ /* 0x000fe4000f8ec0ff */
[----:B------:R-:W-:-:S04]  /*0a40*/  UIADD3 UR6, UPT, UPT, -UR6, 0x100000, URZ ;  /* 0x0010000006067890 */ /* 0x000fc8000fffe1ff */
[----:B------:R-:W-:Y:S02]  /*0a50*/  USHF.L.U32 UR7, UR6, 0xb, URZ ;  /* 0x0000000b06077899 */ /* 0x000fe400080006ff */
[----:B------:R-:W-:Y:S01]  /*0a60*/  USHF.L.U32 UR6, UR6, 0x1, URZ ;  /* 0x0000000106067899 */ /* 0x000fe200080006ff */
[----:B------:R-:W-:Y:S01]  /*0a70*/  ELECT P0, URZ, PT ;  /* 0x0000000000ff782f */ /* 0x000fe20003800000 */
[----:B------:R-:W2:Y:S10]  /*0a80*/  FENCE.VIEW.ASYNC.S ;  /* 0x00000000000073c6 */ /* 0x000eb40000000000 */
[----:B--2---:R2:W3:Y:S01]  /*0a90*/  SYNCS.EXCH.64 URZ, [UR4+0x120], UR6 ;  /* 0x0001200604ff75b2 */ /* 0x0044e20008000100 */
[----:B------:R2:W1:Y:S01]  /*0aa0*/  SYNCS.EXCH.64 URZ, [UR4+0x128], UR6 ;  /* 0x0001280604ff75b2 */ /* 0x0004620008000100 */
[----:B------:R-:W-:Y:S01]  /*0ab0*/  NOP ;  /* 0x0000000000007918 */ /* 0x000fe20000000000 */
.L_x_12:
[----:B------:R-:W4:Y:S01]  /*0ac0*/  SHFL.IDX PT, R0, R168, RZ, 0x1f ;  /* 0x00001fffa8007589 */ /* 0x000f2200000e0000 */
[----:B------:R-:W-:Y:S01]  /*0ad0*/  NOP ;  /* 0x0000000000007918 */ /* 0x000fe20000000000 */
[----:B----4-:R-:W-:-:S13]  /*0ae0*/  ISETP.NE.AND P0, PT, R0, 0x4, PT ;  /* 0x000000040000780c */ /* 0x010fda0003f05270 */
[----:B------:R-:W-:Y:S05]  /*0af0*/  @P0 BRA `(.L_x_13) ;  /* 0x0000000000400947 */ /* 0x000fea0003800000 */
[----:B--23--:R-:W-:Y:S01]  /*0b00*/  UMOV UR4, 0x1e0 ;  /* 0x000001e000047882 */ /* 0x00cfe20000000000 */
[----:B------:R-:W-:Y:S01]  /*0b10*/  UMOV UR6, 0x400 ;  /* 0x0000040000067882 */ /* 0x000fe20000000000 */
[----:B------:R-:W-:Y:S01]  /*0b20*/  USEL UR4, UR4, 0x1a0, UP3 ;  /* 0x000001a004047887 */ /* 0x000fe20009800000 */
        /* <DEDUP_REMOVED lines=9> */
[----:B------:R-:W2:Y:S02]  /*0bc0*/  FENCE.VIEW.ASYNC.S ;  /* 0x00000000000073c6 */ /* 0x000ea40000000000 */
[----:B--2---:R4:W2:Y:S08]  /*0bd0*/  SYNCS.EXCH.64 URZ, [UR6+0x130], UR8 ;  /* 0x0001300806ff75b2 */ /* 0x0048b00008000100 */
[----:B------:R4:W3:Y:S02]  /*0be0*/  SYNCS.EXCH.64 URZ, [UR6+0x138], UR4 ;  /* 0x0001380406ff75b2 */ /* 0x0008e40008000100 */
[----:B----4-:R-:W-:Y:S01]  /*0bf0*/  NOP ;  /* 0x0000000000007918 */ /* 0x010fe20000000000 */
.L_x_13:
[----:B------:R-:W4:Y:S01]  /*0c00*/  SHFL.IDX PT, R0, R168, RZ, 0x1f ;  /* 0x00001fffa8007589 */ /* 0x000f2200000e0000 */
[----:B------:R-:W-:Y:S01]  /*0c10*/  ISETP.NE.OR P1, PT, RZ, UR18, !P1 ;  /* 0x00000012ff007c0c */ /* 0x000fe2000cf25670 */
[----:B------:R-:W-:Y:S01]  /*0c20*/  NOP ;  /* 0x0000000000007918 */ /* 0x000fe20000000000 */
[----:B----4-:R-:W-:-:S13]  /*0c30*/  ISETP.NE.AND P0, PT, R0, 0x5, PT ;  /* 0x000000050000780c */ /* 0x010fda0003f05270 */
[----:B------:R-:W-:Y:S05]  /*0c40*/  @P0 BRA `(.L_x_14) ;  /* 0x0000000000440947 */ /* 0x000fea0003800000 */
[----:B--23--:R-:W-:Y:S01]  /*0c50*/  UMOV UR4, 0x400 ;  /* 0x0000040000047882 */ /* 0x00cfe20000000000 */
        /* <DEDUP_REMOVED lines=12> */
[----:B------:R4:W3:Y:S01]  /*0d20*/  SYNCS.EXCH.64 URZ, [UR4+0x150], UR8 ;  /* 0x0001500804ff75b2 */ /* 0x0008e20008000100 */
[----:B------:R4:W1:Y:S01]  /*0d30*/  SYNCS.EXCH.64 URZ, [UR4+0x148], UR6 ;  /* 0x0001480604ff75b2 */ /* 0x0008620008000100 */
[----:B------:R4:W1:Y:S02]  /*0d40*/  SYNCS.EXCH.64 URZ, [UR4+0x158], UR8 ;  /* 0x0001580804ff75b2 */ /* 0x0008640008000100 */
[----:B----4-:R-:W-:Y:S01]  /*0d50*/  NOP ;  /* 0x0000000000007918 */ /* 0x010fe20000000000 */
.L_x_14:
[----:B------:R-:W-:Y:S01]  /*0d60*/  VOTEU.ALL UP0, P1 ;  /* 0x0000000000ff7886 */ /* 0x000fe20000800000 */
[----:B--23--:R-:W-:Y:S01]  /*0d70*/  UMOV UR4, 0x20 ;  /* 0x0000002000047882 */ /* 0x00cfe20000000000 */
[----:B------:R-:W2:Y:S01]  /*0d80*/  LDCU UR7, c[0x0][0x36c] ;  /* 0x00006d80ff0777ac */ /* 0x000ea20008000800 */
[----:B------:R-:W-:Y:S01]  /*0d90*/  NOP ;  /* 0x0000000000007918 */ /* 0x000fe20000000000 */
[----:B-1----:R-:W-:Y:S01]  /*0da0*/  LOP3.LUT R3, R164, 0x1f, RZ, 0xc0, !PT ;  /* 0x0000001fa4037812 */ /* 0x002fe200078ec0ff */
[----:B------:R-:W-:Y:S01]  /*0db0*/  @!UP0 UMOV UR6, 0x400 ;  /* 0x0000040000068882 */ /* 0x000fe20000000000 */
[----:B------:R-:W-:-:S04]  /*0dc0*/  @!UP0 UIADD3 UR4, UPT, UPT, -UR4, 0x100000, URZ ;  /* 0x0010000004048890 */ /* 0x000fc8000fffe1ff */
[----:B------:R-:W-:Y:S02]  /*0dd0*/  @!UP0 USHF.L.U32 UR5, UR4, 0xb, URZ ;  /* 0x0000000b04058899 */ /* 0x000fe400080006ff */
[----:B------:R-:W-:Y:S02]  /*0de0*/  @!UP0 USHF.L.U32 UR4, UR4, 0x1, URZ ;  /* 0x0000000104048899 */ /* 0x000fe400080006ff */
[----:B------:R-:W-:Y:S01]  /*0df0*/  @!UP0 ULEA UR6, UR40, UR6, 0x18 ;  /* 0x0000000628068291 */ /* 0x000fe2000f8ec0ff */
[----:B------:R-:W-:Y:S01]  /*0e00*/  VOTEU.ALL UP0, P1 ;  /* 0x0000000000ff7886 */ /* 0x000fe20000800000 */
[----:B------:R-:W-:Y:S02]  /*0e10*/  UISETP.NE.AND UP4, UPT, UR18, URZ, UPT ;  /* 0x000000ff1200728c */ /* 0x000fe4000bf85270 */
[----:B--2---:R-:W-:Y:S01]  /*0e20*/  UISETP.EQ.U32.AND UP6, UPT, UR7, 0x1, UPT ;  /* 0x000000010700788c */ /* 0x004fe2000bfc2070 */
[----:B------:R-:W1:Y:S07]  /*0e30*/  FENCE.VIEW.ASYNC.S ;  /* 0x00000000000073c6 */ /* 0x000e6e0000000000 */
[----:B-1----:R1:W2:Y:S01]  /*0e40*/  @!UP0 SYNCS.EXCH.64 URZ, [UR6+0x160], UR4 ;  /* 0x0001600406ff85b2 */ /* 0x0022a20008000100 */
[----:B------:R-:W-:Y:S05]  /*0e50*/  BRA.U !UP6, `(.L_x_15) ;  /* 0x000000010e087547 */ /* 0x000fea000b800000 */
[----:B--2---:R-:W-:Y:S01]  /*0e60*/  UCGABAR_ARV ;  /* 0x00000000000079c7 */ /* 0x004fe20008000000 */
[----:B------:R-:W-:Y:S05]  /*0e70*/  BRA `(.L_x_16) ;  /* 0x0000000000047947 */ /* 0x000fea0003800000 */
.L_x_15:
[----:B--2---:R-:W-:Y:S01]  /*0e80*/  NOP ;  /* 0x0000000000007918 */ /* 0x004fe20000000000 */
.L_x_16:
[----:B------:R-:W2:Y:S01]  /*0e90*/  S2UR UR20, SR_CTAID.X ;  /* 0x00000000001479c3 */ /* 0x000ea20000002500 */
[----:B------:R-:W-:-:S05]  /*0ea0*/  CS2R.32 R172, SR_CgaSize ;  /* 0x0000000000ac7805 */ /* 0x000fca0000008a00 */
[----:B------:R-:W-:-:S05]  /*0eb0*/  IMAD R172, R172, -0xa0, RZ ;  /* 0xffffff60acac7824 */ /* 0x000fca00078e02ff */
[----:B-1----:R-:W-:-:S14]  /*0ec0*/  R2UR UR5, R172 ;  /* 0x00000000ac0572ca */ /* 0x002fdc00000e0000 */
[----:B------:R-:W1:Y:S01]  /*0ed0*/  LDCU UR5, c[0x0][UR5+0x2b0] ;  /* 0x00005600050577ac */ /* 0x000e620008000800 */
[----:B------:R-:W-:-:S05]  /*0ee0*/  CS2R.32 R172, SR_CgaSize ;  /* 0x0000000000ac7805 */ /* 0x000fca0000008a00 */
[----:B------:R-:W-:-:S05]  /*0ef0*/  IMAD R172, R172, -0xa0, RZ ;  /* 0xffffff60acac7824 */ /* 0x000fca00078e02ff */
[----:B------:R-:W-:-:S14]  /*0f00*/  R2UR UR4, R172 ;  /* 0x00000000ac0472ca */ /* 0x000fdc00000e0000 */
[----:B------:R-:W3:Y:S01]  /*0f10*/  LDCU UR4, c[0x0][UR4+0x2b4] ;  /* 0x00005680040477ac */ /* 0x000ee20008000800 */
[----:B------:R-:W4:Y:S01]  /*0f20*/  S2UR UR26, SR_CTAID.Y ;  /* 0x00000000001a79c3 */ /* 0x000f220000002600 */
[----:B------:R-:W-:-:S05]  /*0f30*/  CS2R.32 R172, SR_CgaSize ;  /* 0x0000000000ac7805 */ /* 0x000fca0000008a00 */
[----:B------:R-:W-:-:S05]  /*0f40*/  IMAD R172, R172, -0xa0, RZ ;  /* 0xffffff60acac7824 */ /* 0x000fca00078e02ff */
[----:B------:R-:W-:-:S14]  /*0f50*/  R2UR UR7, R172 ;  /* 0x00000000ac0772ca */ /* 0x000fdc00000e0000 */
[----:B------:R-:W3:Y:S01]  /*0f60*/  LDCU UR7, c[0x0][UR7+0x2a0] ;  /* 0x00005400070777ac */ /* 0x000ee20008000800 */
[----:B------:R-:W-:-:S05]  /*0f70*/  CS2R.32 R172, SR_CgaSize ;  /* 0x0000000000ac7805 */ /* 0x000fca0000008a00 */
[----:B------:R-:W-:-:S05]  /*0f80*/  IMAD R172, R172, -0xa0, RZ ;  /* 0xffffff60acac7824 */ /* 0x000fca00078e02ff */
[----:B------:R-:W-:-:S14]  /*0f90*/  R2UR UR8, R172 ;  /* 0x00000000ac0872ca */ /* 0x000fdc00000e0000 */
[----:B------:R-:W3:Y:S01]  /*0fa0*/  LDCU UR8, c[0x0][UR8+0x2a4] ;  /* 0x00005480080877ac */ /* 0x000ee20008000800 */
[----:B------:R-:W3:Y:S01]  /*0fb0*/  LDCU UR19, c[0x0][0xb24] ;  /* 0x00016480ff1377ac */ /* 0x000ee20008000800 */
[----:B------:R-:W3:Y:S01]  /*0fc0*/  LDCU UR39, c[0x0][0xb24] ;  /* 0x00016480ff2777ac */ /* 0x000ee20008000800 */
[----:B--2---:R-:W-:Y:S01]  /*0fd0*/  I2FP.F32.U32 R2, UR20 ;  /* 0x0000001400027c45 */ /* 0x004fe20008201000 */
[----:B------:R-:W2:Y:S04]  /*0fe0*/  LDCU UR23, c[0x0][0xb30] ;  /* 0x00016600ff1777ac */ /* 0x000ea80008000800 */
[----:B-1----:R-:W-:Y:S01]  /*0ff0*/  FMUL R2, R2, UR5 ;  /* 0x0000000502027c20 */ /* 0x002fe20008400000 */
[----:B----4-:R-:W-:-:S05]  /*1000*/  I2FP.F32.U32 R0, UR26 ;  /* 0x0000001a00007c45 */ /* 0x010fca0008201000 */
[----:B------:R-:W1:Y:S01]  /*1010*/  F2I.U32.TRUNC.NTZ R2, R2 ;  /* 0x0000000200027305 */ /* 0x000e62000020f000 */
[----:B---3--:R-:W-:-:S07]  /*1020*/  FMUL R0, R0, UR4 ;  /* 0x0000000400007c20 */ /* 0x008fce0008400000 */
[----:B------:R-:W3:Y:S01]  /*1030*/  F2I.U32.TRUNC.NTZ R0, R0 ;  /* 0x0000000000007305 */ /* 0x000ee2000020f000 */
[----:B-1----:R-:W-:Y:S02]  /*1040*/  R2UR UR4, R2 ;  /* 0x00000000020472ca */ /* 0x002fe400000e0000 */
[----:B------:R-:W-:Y:S02]  /*1050*/  PRMT R2, RZ, 0x7610, R2 ;  /* 0x00007610ff027816 */ /* 0x000fe40000000002 */
[----:B---3--:R-:W-:Y:S02]  /*1060*/  R2UR UR6, R0 ;  /* 0x00000000000672ca */ /* 0x008fe400000e0000 */
[----:B------:R-:W-:-:S07]  /*1070*/  PRMT R0, RZ, 0x7610, R0 ;  /* 0x00007610ff007816 */ /* 0x000fce0000000000 */
[----:B------:R-:W-:-:S04]  /*1080*/  UIADD3 UR5, UPT, UPT, -UR4, URZ, URZ ;  /* 0x000000ff04057290 */ /* 0x000fc8000fffe1ff */
[----:B------:R-:W-:Y:S02]  /*1090*/  UIMAD UR5, UR7, UR5, UR20 ;  /* 0x00000005070572a4 */ /* 0x000fe4000f8e0214 */
[----:B------:R-:W-:-:S04]  /*10a0*/  UIADD3 UR4, UPT, UPT, -UR6, URZ, URZ ;  /* 0x000000ff06047290 */ /* 0x000fc8000fffe1ff */
[----:B------:R-:W-:Y:S01]  /*10b0*/  IMAD.U32 R172, RZ, RZ, UR5 ;  /* 0x00000005ffac7e24 */ /* 0x000fe2000f8e00ff */
[----:B------:R-:W-:-:S06]  /*10c0*/  UIMAD UR4, UR8, UR4, UR26 ;  /* 0x00000004080472a4 */ /* 0x000fcc000f8e021a */
[----:B------:R-:W-:Y:S01]  /*10d0*/  IMAD.U32 R171, RZ, RZ, UR4 ;  /* 0x00000004ffab7e24 */ /* 0x000fe2000f8e00ff */
[----:B--2---:R-:W-:Y:S06]  /*10e0*/  BRA.U UP4, `(.L_x_17) ;  /* 0x0000000104307547 */ /* 0x004fec000b800000 */
[----:B------:R-:W-:Y:S01]  /*10f0*/  R2UR UR5, R171 ;  /* 0x00000000ab0572ca */ /* 0x000fe200000e0000 */
[----:B------:R-:W-:Y:S01]  /*1100*/  UMOV UR7, 0x3 ;  /* 0x0000000300077882 */ /* 0x000fe20000000000 */
[----:B------:R-:W-:-:S11]  /*1110*/  R2UR UR4, R172 ;  /* 0x00000000ac0472ca */ /* 0x000fd600000e0000 */
[----:B------:R-:W-:-:S04]  /*1120*/  UISETP.NE.AND UP0, UPT, UR5, URZ, UPT ;  /* 0x000000ff0500728c */ /* 0x000fc8000bf05270 */
[----:B------:R-:W-:Y:S02]  /*1130*/  UISETP.LT.U32.OR UP0, UPT, UR4, 0x2, !UP0 ;  /* 0x000000020400788c */ /* 0x000fe4000c701470 */
[----:B------:R-:W-:Y:S02]  /*1140*/  ULOP3.LUT UR4, UR4, 0xfffffffe, URZ, 0xc0, !UPT ;  /* 0xfffffffe04047892 */ /* 0x000fe4000f8ec0ff */
[----:B------:R-:W-:Y:S02]  /*1150*/  USEL UR6, URZ, 0x1, !UP0 ;  /* 0x00000001ff067887 */ /* 0x000fe4000c000000 */
[----:B------:R-:W-:Y:S02]  /*1160*/  USEL UR5, URZ, 0x2, !UP0 ;  /* 0x00000002ff057887 */ /* 0x000fe4000c000000 */
[----:B------:R-:W-:Y:S02]  /*1170*/  USHF.L.U32 UR4, UR7, UR4, URZ ;  /* 0x0000000407047299 */ /* 0x000fe400080006ff */
[----:B------:R-:W-:-:S04]  /*1180*/  UIADD3 UR5, UPT, UPT, UR6, UR5, URZ ;  /* 0x0000000506057290 */ /* 0x000fc8000fffe0ff */
[----:B------:R-:W-:Y:S02]  /*1190*/  IMAD.U32 R0, RZ, RZ, UR4 ;  /* 0x00000004ff007e24 */ /* 0x000fe4000f8e00ff */
[----:B------:R-:W-:-:S07]  /*11a0*/  IMAD.U32 R2, RZ, RZ, UR5 ;  /* 0x00000005ff027e24 */ /* 0x000fce000f8e00ff */
.L_x_17:
[----:B------:R-:W1:Y:S01]  /*11b0*/  S2UR UR51, SR_CTAID.Z ;  /* 0x00000000003379c3 */ /* 0x000e620000002700 */
[----:B------:R-:W-:Y:S01]  /*11c0*/  UISETP.GE.AND UP0, UPT, UR19, 0x1, UPT ;  /* 0x000000011300788c */ /* 0x000fe2000bf06270 */
[----:B------:R-:W-:-:S08]  /*11d0*/  UMOV UR29, UR20 ;  /* 0x00000014001d7c82 */ /* 0x000fd00008000000 */
[----:B------:R-:W-:Y:S05]  /*11e0*/  BRA.U !UP0, `(.L_x_18) ;  /* 0x0000000108d47547 */ /* 0x000fea000b800000 */
[----:B------:R-:W2:Y:S01]  /*11f0*/  LDCU.128 UR12, c[0x0][0xb10] ;  /* 0x00016200ff0c77ac */ /* 0x000ea20008000c00 */
[----:B------:R-:W3:Y:S01]  /*1200*/  LDCU UR21, c[0x0][0xb0c] ;  /* 0x00016180ff1577ac */ /* 0x000ee20008000800 */
[----:B------:R-:W4:Y:S01]  /*1210*/  LDCU UR6, c[0x0][0x370] ;  /* 0x00006e00ff0677ac */ /* 0x000f220008000800 */
[----:B------:R-:W1:Y:S01]  /*1220*/  LDCU UR7, c[0x0][0x374] ;  /* 0x00006e80ff0777ac */ /* 0x000e620008000800 */
[----:B------:R-:W1:Y:S01]  /*1230*/  LDCU UR22, c[0x0][0xb20] ;  /* 0x00016400ff1677ac */ /* 0x000e620008000800 */
[----:B--2---:R-:W-:Y:S02]  /*1240*/  UIMAD.WIDE.U32 UR4, UR20, UR12, URZ ;  /* 0x0000000c140472a5 */ /* 0x004fe4000f8e00ff */
[----:B---3--:R-:W-:Y:S01]  /*1250*/  UISETP.NE.AND UP0, UPT, UR21, 0x1, UPT ;  /* 0x000000011500788c */ /* 0x008fe2000bf05270 */
[----:B------:R-:W2:Y:S01]  /*1260*/  LDCU.64 UR8, c[0x0][0xb28] ;  /* 0x00016500ff0877ac */ /* 0x000ea20008000a00 */
[----:B----4-:R-:W-:-:S03]  /*1270*/  UIMAD.WIDE.U32 UR10, UR6, UR12, URZ ;  /* 0x0000000c060a72a5 */ /* 0x010fc6000f8e00ff */
[----:B------:R-:W-:Y:S01]  /*1280*/  UMOV UR4, UR5 ;  /* 0x0000000500047c82 */ /* 0x000fe20008000000 */
[----:B------:R-:W-:Y:S02]  /*1290*/  UISETP.NE.AND UP2, UPT, UR19, 0x1, UPT ;  /* 0x000000011300788c */ /* 0x000fe4000bf45270 */
[----:B------:R-:W-:Y:S01]  /*12a0*/  USHF.R.U32.HI UR4, URZ, UR13, UR4 ;  /* 0x0000000dff047299 */ /* 0x000fe20008011604 */
[----:B------:R-:W-:Y:S01]  /*12b0*/  UMOV UR10, UR11 ;  /* 0x0000000b000a7c82 */ /* 0x000fe20008000000 */
[----:B------:R-:W-:Y:S02]  /*12c0*/  UIMAD.WIDE.U32 UR16, UR26, UR15, URZ ;  /* 0x0000000f1a1072a5 */ /* 0x000fe4000f8e00ff */
[----:B------:R-:W-:Y:S02]  /*12d0*/  USEL UR5, UR20, UR4, !UP0 ;  /* 0x0000000414057287 */ /* 0x000fe4000c000000 */
[----:B------:R-:W-:Y:S02]  /*12e0*/  @UP0 USHF.R.U32.HI UR6, URZ, UR13, UR10 ;  /* 0x0000000dff060299 */ /* 0x000fe4000801160a */
[----:B------:R-:W-:-:S02]  /*12f0*/  UISETP.NE.AND UP0, UPT, UR14, 0x1, UPT ;  /* 0x000000010e00788c */ /* 0x000fc4000bf05270 */
[----:B-1----:R-:W-:Y:S02]  /*1300*/  UIMAD.WIDE.U32 UR10, UR7, UR15, URZ ;  /* 0x0000000f070a72a5 */ /* 0x002fe4000f8e00ff */
[----:B--2---:R-:W-:Y:S01]  /*1310*/  UIMAD.WIDE.U32 UR12, UR6, UR8, URZ ;  /* 0x00000008060c72a5 */ /* 0x004fe2000f8e00ff */
[----:B------:R-:W-:Y:S01]  /*1320*/  UMOV UR4, UR17 ;  /* 0x0000001100047c82 */ /* 0x000fe20008000000 */
[----:B------:R-:W-:-:S03]  /*1330*/  UIADD3 UR29, UPT, UPT, -UR5, URZ, URZ ;  /* 0x000000ff051d7290 */ /* 0x000fc6000fffe1ff */
[----:B------:R-:W-:Y:S01]  /*1340*/  UMOV UR10, UR11 ;  /* 0x0000000b000a7c82 */ /* 0x000fe20008000000 */
[----:B------:R-:W-:Y:S02]  /*1350*/  USHF.R.U32.HI UR4, URZ, UR22, UR4 ;  /* 0x00000016ff047299 */ /* 0x000fe40008011604 */
[----:B------:R-:W-:Y:S01]  /*1360*/  @UP0 USHF.R.U32.HI UR7, URZ, UR22, UR10 ;  /* 0x00000016ff070299 */ /* 0x000fe2000801160a */
[----:B------:R-:W-:Y:S01]  /*1370*/  UMOV UR12, UR13 ;  /* 0x0000000d000c7c82 */ /* 0x000fe20008000000 */
[----:B------:R-:W-:Y:S02]  /*1380*/  USEL UR4, UR26, UR4, !UP0 ;  /* 0x000000041a047287 */ /* 0x000fe4000c000000 */
[----:B------:R-:W-:Y:S02]  /*1390*/  UIMAD.WIDE.U32 UR10, UR7, UR8, URZ ;  /* 0x00000008070a72a5 */ /* 0x000fe4000f8e00ff */
[----:B------:R-:W-:Y:S02]  /*13a0*/  @UP2 USHF.R.U32.HI UR6, URZ, UR9, UR12 ;  /* 0x00000009ff062299 */ /* 0x000fe4000801160c */
[----:B------:R-:W-:-:S02]  /*13b0*/  UIMAD.WIDE.U32 UR12, UR4, UR8, URZ ;  /* 0x00000008040c72a5 */ /* 0x000fc4000f8e00ff */
[----:B------:R-:W-:Y:S01]  /*13c0*/  UIMAD UR29, UR21, UR29, UR20 ;  /* 0x0000001d151d72a4 */ /* 0x000fe2000f8e0214 */
[----:B------:R-:W-:Y:S02]  /*13d0*/  UMOV UR10, UR11 ;  /* 0x0000000b000a7c82 */ /* 0x000fe40008000000 */
[----:B------:R-:W-:Y:S02]  /*13e0*/  @UP2 USHF.R.U32.HI UR7, URZ, UR9, UR10 ;  /* 0x00000009ff072299 */ /* 0x000fe4000801160a */
[----:B------:R-:W-:Y:S02]  /*13f0*/  UIMAD UR10, UR6, UR19, URZ ;  /* 0x00000013060a72a4 */ /* 0x000fe4000f8e02ff */
[----:B------:R-:W-:-:S04]  /*1400*/  UIMAD UR7, UR7, UR19, URZ ;  /* 0x00000013070772a4 */ /* 0x000fc8000f8e02ff */
[----:B------:R-:W-:-:S03]  /*1410*/  UISETP.GE.AND UP0, UPT, UR4, UR7, UPT ;  /* 0x000000070400728c */ /* 0x000fc6000bf06270 */
[----:B------:R-:W-:Y:S01]  /*1420*/  UMOV UR7, UR13 ;  /* 0x0000000d00077c82 */ /* 0x000fe20008000000 */
[----:B------:R-:W-:Y:S02]  /*1430*/  UISETP.GE.OR UP0, UPT, UR5, UR10, UP0 ;  /* 0x0000000a0500728c */ /* 0x000fe40008706670 */
[----:B------:R-:W-:Y:S02]  /*1440*/  UIMAD.WIDE.U32 UR10, UR5, UR8, URZ ;  /* 0x00000008050a72a5 */ /* 0x000fe4000f8e00ff */
[----:B------:R-:W-:Y:S02]  /*1450*/  USHF.R.U32.HI UR7, URZ, UR9, UR7 ;  /* 0x00000009ff077299 */ /* 0x000fe40008011607 */
[----:B------:R-:W-:Y:S02]  /*1460*/  UIADD3 UR10, UPT, UPT, -UR4, URZ, URZ ;  /* 0x000000ff040a7290 */ /* 0x000fe4000fffe1ff */
[----:B------:R-:W-:Y:S02]  /*1470*/  USEL UR7, UR4, UR7, !UP2 ;  /* 0x0000000704077287 */ /* 0x000fe4000d000000 */
[----:B------:R-:W-:Y:S01]  /*1480*/  UIMAD UR10, UR14, UR10, UR26 ;  /* 0x0000000a0e0a72a4 */ /* 0x000fe2000f8e021a */
[----:B------:R-:W-:-:S02]  /*1490*/  @!UP0 UMOV UR8, UR11 ;  /* 0x0000000b00088c82 */ /* 0x000fc40008000000 */
[----:B------:R-:W-:Y:S02]  /*14a0*/  @!UP0 USHF.R.U32.HI UR8, URZ, UR9, UR8 ;  /* 0x00000009ff088299 */ /* 0x000fe40008011608 */
[----:B------:R-:W-:Y:S02]  /*14b0*/  UIADD3 UR9, UPT, UPT, -UR7, URZ, URZ ;  /* 0x000000ff07097290 */ /* 0x000fe4000fffe1ff */
[----:B------:R-:W-:Y:S02]  /*14c0*/  @!UP0 USEL UR8, UR5, UR8, !UP2 ;  /* 0x0000000805088287 */ /* 0x000fe4000d000000 */
[----:B------:R-:W-:Y:S02]  /*14d0*/  UIMAD UR9, UR19, UR9, UR4 ;  /* 0x00000009130972a4 */ /* 0x000fe4000f8e0204 */
[----:B------:R-:W-:Y:S02]  /*14e0*/  @!UP0 UIADD3 UR7, UPT, UPT, UR7, -UR8, URZ ;  /* 0x8000000807078290 */ /* 0x000fe4000fffe0ff */
[----:B------:R-:W-:-:S02]  /*14f0*/  @!UP0 UIMAD UR6, UR9, UR6, UR8 ;  /* 0x00000006090682a4 */ /* 0x000fc4000f8e0208 */
[----:B------:R-:W-:-:S04]  /*1500*/  @!UP0 UIMAD UR4, UR7, UR19, UR5 ;  /* 0x00000013070482a4 */ /* 0x000fc8000f8e0205 */
[----:B------:R-:W-:Y:S01]  /*1510*/  UIMAD UR26, UR4, UR14, UR10 ;  /* 0x0000000e041a72a4 */ /* 0x000fe2000f8e020a */
[----:B------:R-:W-:Y:S02]  /*1520*/  @!UP0 UMOV UR5, UR6 ;  /* 0x0000000600058c82 */ /* 0x000fe40008000000 */
[----:B------:R-:W-:-:S12]  /*1530*/  UIMAD UR29, UR5, UR21, UR29 ;  /* 0x00000015051d72a4 */ /* 0x000fd8000f8e021d */
.L_x_18:
[----:B------:R-:W-:-:S09]  /*1540*/  UISETP.NE.AND UP0, UPT, UR23, 0x1, UPT ;  /* 0x000000011700788c */ /* 0x000fd2000bf05270 */
[----:B------:R-:W-:Y:S05]  /*1550*/  BRA.U UP0, `(.L_x_19) ;  /* 0x0000000100407547 */ /* 0x000fea000b800000 */
[----:B------:R-:W2:Y:S01]  /*1560*/  LDCU.128 UR8, c[0x0][0xb10] ;  /* 0x00016200ff0877ac */ /* 0x000ea20008000c00 */
[----:B------:R-:W3:Y:S01]  /*1570*/  LDCU UR12, c[0x0][0xb0c] ;  /* 0x00016180ff0c77ac */ /* 0x000ee20008000800 */
[----:B------:R-:W4:Y:S01]  /*1580*/  LDCU UR13, c[0x0][0xb20] ;  /* 0x00016400ff0d77ac */ /* 0x000f220008000800 */
[----:B--2---:R-:W-:Y:S02]  /*1590*/  UIMAD.WIDE.U32 UR4, UR29, UR8, URZ ;  /* 0x000000081d0472a5 */ /* 0x004fe4000f8e00ff */
[----:B------:R-:W-:Y:S02]  /*15a0*/  UIMAD.WIDE.U32 UR6, UR26, UR11, URZ ;  /* 0x0000000b1a0672a5 */ /* 0x000fe4000f8e00ff */
[----:B---3--:R-:W-:Y:S02]  /*15b0*/  UISETP.NE.AND UP0, UPT, UR12, 0x1, UPT ;  /* 0x000000010c00788c */ /* 0x008fe4000bf05270 */
[----:B------:R-:W-:-:S03]  /*15c0*/  USHF.R.U32.HI UR5, URZ, UR9, UR5 ;  /* 0x00000009ff057299 */ /* 0x000fc60008011605 */
[----:B------:R-:W-:Y:S01]  /*15d0*/  UMOV UR4, UR7 ;  /* 0x0000000700047c82 */ /* 0x000fe20008000000 */
[----:B------:R-:W-:Y:S02]  /*15e0*/  USEL UR5, UR29, UR5, !UP0 ;  /* 0x000000051d057287 */ /* 0x000fe4000c000000 */
[----:B------:R-:W-:Y:S02]  /*15f0*/  UISETP.NE.AND UP0, UPT, UR10, 0x1, UPT ;  /* 0x000000010a00788c */ /* 0x000fe4000bf05270 */
[----:B----4-:R-:W-:-:S04]  /*1600*/  USHF.R.U32.HI UR4, URZ, UR13, UR4 ;  /* 0x0000000dff047299 */ /* 0x010fc80008011604 */
[----:B------:R-:W-:-:S04]  /*1610*/  USEL UR4, UR26, UR4, !UP0 ;  /* 0x000000041a047287 */ /* 0x000fc8000c000000 */
[----:B------:R-:W-:Y:S02]  /*1620*/  UIADD3 UR6, UPT, UPT, -UR4, UR5, URZ ;  /* 0x0000000504067290 */ /* 0x000fe4000fffe1ff */
[----:B------:R-:W-:Y:S02]  /*1630*/  UIADD3 UR4, UPT, UPT, UR4, -UR5, URZ ;  /* 0x8000000504047290 */ /* 0x000fe4000fffe0ff */
[----:B------:R-:W-:Y:S02]  /*1640*/  UIMAD UR26, UR6, UR10, UR26 ;  /* 0x0000000a061a72a4 */ /* 0x000fe4000f8e021a */
[----:B------:R-:W-:-:S12]  /*1650*/  UIMAD UR29, UR4, UR12, UR29 ;  /* 0x0000000c041d72a4 */ /* 0x000fd8000f8e021d */
.L_x_19:
[----:B------:R-:W-:Y:S05]  /*1660*/  BRA.U !UP6, `(.L_x_20) ;  /* 0x000000010e0c7547 */ /* 0x000fea000b800000 */
[----:B------:R-:W-:Y:S01]  /*1670*/  UCGABAR_WAIT ;  /* 0x0000000000007dc7 */ /* 0x000fe20008000000 */
[----:B------:R-:W-:Y:S01]  /*1680*/  CCTL.IVALL ;  /* 0x00000000ff00798f */ /* 0x000fe20002000000 */
[----:B------:R-:W-:Y:S05]  /*1690*/  BRA `(.L_x_21) ;  /* 0x0000000000047947 */ /* 0x000fea0003800000 */
.L_x_20:
[----:B------:R-:W-:Y:S06]  /*16a0*/  BAR.SYNC.DEFER_BLOCKING 0x0 ;  /* 0x0000000000007b1d */ /* 0x000fec0000010000 */
.L_x_21:
[----:B------:R-:W-:Y:S05]  /*16b0*/  BRA.U UP5, `(.L_x_22) ;  /* 0x0000002105607547 */ /* 0x000fea000b800000 */
[----:B------:R-:W2:Y:S01]  /*16c0*/  LDCU UR7, c[0x0][0x390] ;  /* 0x00007200ff0777ac */ /* 0x000ea20008000800 */
[----:B------:R-:W-:Y:S01]  /*16d0*/  PLOP3.LUT P1, PT, PT, PT, UP3, 0x80, 0x8 ;  /* 0x000000000008781c */ /* 0x000fe20003f2f038 */
[----:B------:R-:W-:Y:S01]  /*16e0*/  IMAD.MOV.U32 R2, RZ, RZ, RZ ;  /* 0x000000ffff027224 */ /* 0x000fe200078e00ff */
[----:B------:R-:W-:Y:S01]  /*16f0*/  ISETP.EQ.OR P2, PT, R3, RZ, P3 ;  /* 0x000000ff0300720c */ /* 0x000fe20001f42670 */
[----:B------:R-:W3:Y:S01]  /*1700*/  LDCU UR6, c[0x0][0x5c0] ;  /* 0x0000b800ff0677ac */ /* 0x000ee20008000800 */
[----:B------:R-:W-:Y:S01]  /*1710*/  PLOP3.LUT P1, PT, P1, PT, PT, 0x8, 0x80 ;  /* 0x000000000080781c */ /* 0x000fe20000f2e170 */
[----:B------:R-:W-:Y:S02]  /*1720*/  UISETP.NE.AND UP0, UPT, UR18, URZ, UPT ;  /* 0x000000ff1200728c */ /* 0x000fe4000bf05270 */
[----:B------:R-:W-:Y:S02]  /*1730*/  USHF.L.U32 UR8, UR20, 0x6, URZ ;  /* 0x0000000614087899 */ /* 0x000fe400080006ff */
[----:B------:R-:W-:Y:S01]  /*1740*/  USEL UR38, UR47, 0x2, UP0 ;  /* 0x000000022f267887 */ /* 0x000fe20008000000 */
[----:B------:R-:W4:Y:S01]  /*1750*/  LDCU UR49, c[0x0][0x370] ;  /* 0x00006e00ff3177ac */ /* 0x000f220008000800 */
[----:B--2---:R-:W-:Y:S01]  /*1760*/  UIADD3 UR5, UPT, UPT, UR7, 0x3f, URZ ;  /* 0x0000003f07057890 */ /* 0x004fe2000fffe0ff */
[----:B------:R-:W2:Y:S03]  /*1770*/  LDCU.64 UR42, c[0x0][0x348] ;  /* 0x00006900ff2a77ac */ /* 0x000ea60008000a00 */
[----:B------:R-:W-:-:S02]  /*1780*/  USHF.R.S32.HI UR4, URZ, 0x1f, UR5 ;  /* 0x0000001fff047899 */ /* 0x000fc40008011405 */
[----:B---3--:R-:W-:Y:S02]  /*1790*/  UIADD3 UR6, UPT, UPT, UR6, 0x7f, URZ ;  /* 0x0000007f06067890 */ /* 0x008fe4000fffe0ff */
[----:B------:R-:W-:Y:S02]  /*17a0*/  ULEA.HI UR4, UR4, UR5, URZ, 0x6 ;  /* 0x0000000504047291 */ /* 0x000fe4000f8f30ff */
[----:B------:R-:W-:Y:S02]  /*17b0*/  UIADD3 UR5, UPT, UPT, UR7, -0x1, URZ ;  /* 0xffffffff07057890 */ /* 0x000fe4000fffe0ff */
[----:B-1----:R-:W-:Y:S02]  /*17c0*/  USHF.R.S32.HI UR51, URZ, 0x6, UR4 ;  /* 0x00000006ff337899 */ /* 0x002fe40008011404 */
[----:B------:R-:W-:Y:S02]  /*17d0*/  UISETP.GE.U32.AND UP1, UPT, UR5, -0x7f, UPT ;  /* 0xffffff810500788c */ /* 0x000fe4000bf26070 */
[----:B------:R-:W-:-:S02]  /*17e0*/  UISETP.LT.U32.AND UP0, UPT, UR51, 0x10, UPT ;  /* 0x000000103300788c */ /* 0x000fc4000bf01070 */
[----:B------:R-:W-:Y:S02]  /*17f0*/  USHF.R.S32.HI UR4, URZ, 0x1f, UR6 ;  /* 0x0000001fff047899 */ /* 0x000fe40008011406 */
[----:B------:R-:W-:Y:S02]  /*1800*/  USEL UR50, UR51, 0x10, UP0 ;  /* 0x0000001033327887 */ /* 0x000fe40008000000 */
[----:B------:R-:W-:Y:S02]  /*1810*/  ULEA.HI UR4, UR4, UR6, URZ, 0x7 ;  /* 0x0000000604047291 */ /* 0x000fe4000f8f38ff */
[----:B------:R-:W-:Y:S02]  /*1820*/  UIADD3 UR37, UPT, UPT, UR50, -0x1, URZ ;  /* 0xffffffff32257890 */ /* 0x000fe4000fffe0ff */
[----:B------:R-:W-:Y:S02]  /*1830*/  @UP1 UIADD3 UR37, UPT, UPT, UR50, URZ, URZ ;  /* 0x000000ff32251290 */ /* 0x000fe4000fffe0ff */
[----:B------:R-:W-:-:S02]  /*1840*/  USHF.L.U32 UR55, UR20, 0x7, URZ ;  /* 0x0000000714377899 */ /* 0x000fc400080006ff */
[----:B------:R-:W-:Y:S01]  /*1850*/  UIADD3 UR54, UPT, UPT, UR7, 0x7e, URZ ;  /* 0x0000007e07367890 */ /* 0x000fe2000fffe0ff */
[----:B------:R-:W1:Y:S01]  /*1860*/  LDCU UR48, c[0x0][0x374] ;  /* 0x00006e80ff3077ac */ /* 0x000e620008000800 */
[----:B------:R-:W-:Y:S02]  /*1870*/  ULOP3.LUT UR53, UR8, 0x40, URZ, 0xc0, !UPT ;  /* 0x0000004008357892 */ /* 0x000fe4000f8ec0ff */
[----:B------:R-:W-:Y:S02]  /*1880*/  USHF.R.S32.HI UR47, URZ, 0x7, UR4 ;  /* 0x00000007ff2f7899 */ /* 0x000fe40008011404 */
[----:B------:R-:W-:Y:S02]  /*1890*/  UIADD3 UR52, UPT, UPT, UR51, -UR50, URZ ;  /* 0x8000003233347290 */ /* 0x000fe4000fffe0ff */
[----:B------:R-:W-:Y:S01]  /*18a0*/  UIADD3 UR37, UPT, UPT, UR37, 0x1, URZ ;  /* 0x0000000125257890 */ /* 0x000fe2000fffe0ff */
[----:B------:R-:W-:Y:S01]  /*18b0*/  UMOV UR23, 0x1 ;  /* 0x0000000100177882 */ /* 0x000fe20000000000 */
[----:B--2-4-:R-:W-:-:S10]  /*18c0*/  UMOV UR25, URZ ;  /* 0x000000ff00197c82 */ /* 0x014fd40008000000 */
.L_x_40:
[----:B------:R-:W-:Y:S01]  /*18d0*/  IMAD.U32 R4, RZ, RZ, UR47 ;  /* 0x0000002fff047e24 */ /* 0x000fe2000f8e00ff */
[----:B------:R-:W2:Y:S04]  /*18e0*/  LDCU UR46, c[0x0][0x5c4] ;  /* 0x0000b880ff2e77ac */ /* 0x000ea80008000800 */
[-C--:B------:R-:W-:Y:S01]  /*18f0*/  IABS R0, R4.reuse ;  /* 0x0000000400007213 */ /* 0x080fe20000000000 */
[----:B------:R-:W-:Y:S01]  /*1900*/  UMOV UR24, 0x400 ;  /* 0x0000040000187882 */ /* 0x000fe20000000000 */
[----:B------:R-:W-:Y:S01]  /*1910*/  IABS R4, R4 ;  /* 0x0000000400047213 */ /* 0x000fe20000000000 */
[----:B------:R-:W-:Y:S01]  /*1920*/  UMOV UR15, URZ ;  /* 0x000000ff000f7c82 */ /* 0x000fe20008000000 */
[----:B------:R-:W-:Y:S01]  /*1930*/  R2UR UR6, R0 ;  /* 0x00000000000672ca */ /* 0x000fe200000e0000 */
[----:B--2---:R-:W-:-:S12]  /*1940*/  IMAD.U32 R3, RZ, RZ, UR46 ;  /* 0x0000002eff037e24 */ /* 0x004fd8000f8e00ff */
[----:B------:R-:W2:Y:S08]  /*1950*/  I2F.RP R6, UR6 ;  /* 0x0000000600067d06 */ /* 0x000eb00008209400 */
[----:B--2---:R-:W2:Y:S02]  /*1960*/  MUFU.RCP R5, R6 ;  /* 0x0000000600057308 */ /* 0x004ea40000001000 */
[----:B--2---:R-:W-:-:S06]  /*1970*/  VIADD R5, R5, 0xffffffe ;  /* 0x0ffffffe05057836 */ /* 0x004fcc0000000000 */
[----:B------:R-:W2:Y:S02]  /*1980*/  F2I.FTZ.U32.TRUNC.NTZ R0, R5 ;  /* 0x0000000500007305 */ /* 0x000ea4000021f000 */
[----:B--2---:R-:W-:Y:S02]  /*1990*/  R2UR UR5, R0 ;  /* 0x00000000000572ca */ /* 0x004fe400000e0000 */
[----:B------:R-:W-:Y:S01]  /*19a0*/  IABS R0, R3 ;  /* 0x0000000300007213 */ /* 0x000fe20000000000 */
[----:B------:R-:W-:-:S03]  /*19b0*/  IMAD.U32 R3, RZ, RZ, UR26 ;  /* 0x0000001aff037e24 */ /* 0x000fc6000f8e00ff */
[----:B------:R-:W-:Y:S01]  /*19c0*/  R2UR UR8, R0 ;  /* 0x00000000000872ca */ /* 0x000fe200000e0000 */
[----:B------:R-:W-:Y:S01]  /*19d0*/  IMAD.MOV R0, RZ, RZ, -R4 ;  /* 0x000000ffff007224 */ /* 0x000fe200078e0a04 */
[----:B------:R-:W-:-:S04]  /*19e0*/  IABS R3, R3 ;  /* 0x0000000300037213 */ /* 0x000fc80000000000 */
[----:B------:R-:W-:Y:S01]  /*19f0*/  R2UR UR9, R3 ;  /* 0x00000000030972ca */ /* 0x000fe200000e0000 */
[----:B------:R-:W-:-:S04]  /*1a00*/  UIADD3 UR4, UPT, UPT, URZ, -UR5, URZ ;  /* 0x80000005ff047290 */ /* 0x000fc8000fffe0ff */
[----:B------:R-:W-:Y:S02]  /*1a10*/  UIMAD UR7, UR4, UR6, URZ ;  /* 0x00000006040772a4 */ /* 0x000fe4000f8e02ff */
[----:B------:R-:W2:Y:S01]  /*1a20*/  I2F.RP R3, UR8 ;  /* 0x0000000800037d06 */ /* 0x000ea20008209400 */
[----:B------:R-:W-:Y:S02]  /*1a30*/  UMOV UR4, URZ ;  /* 0x000000ff00047c82 */ /* 0x000fe40008000000 */
[----:B------:R-:W-:Y:S02]  /*1a40*/  UIMAD.WIDE.U32 UR4, UR5, UR7, UR4 ;  /* 0x00000007050472a5 */ /* 0x000fe4000f8e0004 */
[----:B------:R-:W-:-:S05]  /*1a50*/  R2UR UR7, R0 ;  /* 0x00000000000772ca */ /* 0x000fca00000e0000 */
[----:B------:R-:W-:Y:S02]  /*1a60*/  UMOV UR4, UR5 ;  /* 0x0000000500047c82 */ /* 0x000fe40008000000 */
[----:B------:R-:W-:Y:S01]  /*1a70*/  UIMAD.WIDE.U32 UR4, UR4, UR9, URZ ;  /* 0x00000009040472a5 */ /* 0x000fe2000f8e00ff */
[----:B--2---:R-:W2:Y:S06]  /*1a80*/  MUFU.RCP R0, R3 ;  /* 0x0000000300007308 */ /* 0x004eac0000001000 */
[----:B------:R-:W-:Y:S02]  /*1a90*/  UMOV UR4, UR5 ;  /* 0x0000000500047c82 */ /* 0x000fe40008000000 */
[----:B------:R-:W-:-:S04]  /*1aa0*/  UIMAD UR5, UR4, UR7, UR9 ;  /* 0x00000007040572a4 */ /* 0x000fc8000f8e0209 */
[----:B------:R-:W-:Y:S01]  /*1ab0*/  UISETP.GT.U32.AND UP0, UPT, UR6, UR5, UPT ;  /* 0x000000050600728c */ /* 0x000fe2000bf04070 */
[----:B--2---:R-:W-:Y:S02]  /*1ac0*/  VIADD R0, R0, 0xffffffe ;  /* 0x0ffffffe00007836 */ /* 0x004fe40000000000 */
[----:B------:R-:W-:-:S08]  /*1ad0*/  IMAD.U32 R3, RZ, RZ, UR23 ;  /* 0x00000017ff037e24 */ /* 0x000fd0000f8e00ff */
[----:B------:R-:W-:Y:S01]  /*1ae0*/  @!UP0 UIADD3 UR5, UPT, UPT, UR5, -UR6, URZ ;  /* 0x8000000605058290 */ /* 0x000fe2000fffe0ff */
[----:B------:R-:W2:Y:S01]  /*1af0*/  F2I.FTZ.U32.TRUNC.NTZ R0, R0 ;  /* 0x0000000000007305 */ /* 0x000ea2000021f000 */
[----:B------:R-:W-:Y:S01]  /*1b00*/  @!UP0 UIADD3 UR4, UPT, UPT, UR4, 0x1, URZ ;  /* 0x0000000104048890 */ /* 0x000fe2000fffe0ff */
[----:B------:R-:W-:Y:S01]  /*1b10*/  SHF.L.U32 R3, R3, 0x1f, RZ ;  /* 0x0000001f03037819 */ /* 0x000fe200000006ff */
[----:B------:R-:W-:Y:S01]  /*1b20*/  UISETP.GE.U32.AND UP1, UPT, UR5, UR6, UPT ;  /* 0x000000060500728c */ /* 0x000fe2000bf26070 */
[----:B------:R-:W3:Y:S01]  /*1b30*/  S2UR UR6, SR_CgaCtaId ;  /* 0x00000000000679c3 */ /* 0x000ee20000008800 */
[----:B------:R-:W-:-:S04]  /*1b40*/  ULOP3.LUT UR5, UR26, UR47, URZ, 0x3c, !UPT ;  /* 0x0000002f1a057292 */ /* 0x000fc8000f8e3cff */
[----:B------:R-:W-:-:S05]  /*1b50*/  UISETP.GE.AND UP0, UPT, UR5, URZ, UPT ;  /* 0x000000ff0500728c */ /* 0x000fca000bf06270 */
[----:B------:R-:W-:Y:S01]  /*1b60*/  @UP1 UIADD3 UR4, UPT, UPT, UR4, 0x1, URZ ;  /* 0x0000000104041890 */ /* 0x000fe2000fffe0ff */
[----:B--2---:R-:W-:Y:S01]  /*1b70*/  R2UR UR7, R0 ;  /* 0x00000000000772ca */ /* 0x004fe200000e0000 */
[----:B------:R-:W-:-:S05]  /*1b80*/  UISETP.NE.AND UP1, UPT, UR47, URZ, UPT ;  /* 0x000000ff2f00728c */ /* 0x000fca000bf25270 */
[----:B------:R-:W-:Y:S02]  /*1b90*/  UMOV UR5, UR4 ;  /* 0x0000000400057c82 */ /* 0x000fe40008000000 */
[----:B------:R-:W-:-:S04]  /*1ba0*/  @!UP0 UIADD3 UR5, UPT, UPT, -UR5, URZ, URZ ;  /* 0x000000ff05058290 */ /* 0x000fc8000fffe1ff */
[----:B------:R-:W-:Y:S02]  /*1bb0*/  @!UP1 ULOP3.LUT UR5, URZ, UR47, URZ, 0x33, !UPT ;  /* 0x0000002fff059292 */ /* 0x000fe4000f8e33ff */
[----:B---3--:R-:W-:Y:S02]  /*1bc0*/  ULEA UR24, UR6, UR24, 0x18 ;  /* 0x0000001806187291 */ /* 0x008fe4000f8ec0ff */
[----:B------:R-:W-:Y:S02]  /*1bd0*/  UIADD3 UR4, UPT, UPT, URZ, -UR7, URZ ;  /* 0x80000007ff047290 */ /* 0x000fe4000fffe0ff */
[----:B------:R-:W-:Y:S01]  /*1be0*/  IMAD.U32 R0, RZ, RZ, UR5 ;  /* 0x00000005ff007e24 */ /* 0x000fe2000f8e00ff */
[----:B------:R-:W-:Y:S02]  /*1bf0*/  ULEA UR6, UR25, UR24, 0x3 ;  /* 0x0000001819067291 */ /* 0x000fe4000f8e18ff */
[----:B------:R-:W-:Y:S02]  /*1c00*/  UIMAD UR4, UR4, UR8, URZ ;  /* 0x00000008040472a4 */ /* 0x000fe4000f8e02ff */
[----:B------:R-:W-:-:S04]  /*1c10*/  IABS R0, R0 ;  /* 0x0000000000007213 */ /* 0x000fc80000000000 */
[----:B------:R-:W-:Y:S01]  /*1c20*/  R2UR UR9, R0 ;  /* 0x00000000000972ca */ /* 0x000fe200000e0000 */
[----:B------:R2:W3:Y:S01]  /*1c30*/  SYNCS.PHASECHK.TRANS64.TRYWAIT P0, [UR6+0x80], R3 ;  /* 0x00008003ff0075a7 */ /* 0x0004e20008001106 */
[----:B------:R-:W-:Y:S02]  /*1c40*/  UMOV UR6, URZ ;  /* 0x000000ff00067c82 */ /* 0x000fe40008000000 */
[----:B------:R-:W-:-:S07]  /*1c50*/  UIMAD.WIDE.U32 UR6, UR7, UR4, UR6 ;  /* 0x00000004070672a5 */ /* 0x000fce000f8e0006 */
[----:B------:R-:W-:Y:S02]  /*1c60*/  UMOV UR6, UR7 ;  /* 0x0000000700067c82 */ /* 0x000fe40008000000 */
[----:B------:R-:W-:-:S07]  /*1c70*/  UIMAD.WIDE.U32 UR6, UR6, UR9, URZ ;  /* 0x00000009060672a5 */ /* 0x000fce000f8e00ff */
[----:B------:R-:W-:Y:S02]  /*1c80*/  UMOV UR4, UR7 ;  /* 0x0000000700047c82 */ /* 0x000fe40008000000 */
[----:B------:R-:W-:-:S04]  /*1c90*/  UIADD3 UR6, UPT, UPT, -UR4, URZ, URZ ;  /* 0x000000ff04067290 */ /* 0x000fc8000fffe1ff */
[----:B------:R-:W-:-:S04]  /*1ca0*/  UIMAD UR6, UR8, UR6, UR9 ;  /* 0x00000006080672a4 */ /* 0x000fc8000f8e0209 */
[----:B------:R-:W-:-:S11]  /*1cb0*/  UISETP.GT.U32.AND UP0, UPT, UR8, UR6, UPT ;  /* 0x000000060800728c */ /* 0x000fd6000bf04070 */
[----:B------:R-:W-:Y:S02]  /*1cc0*/  @!UP0 UIADD3 UR6, UPT, UPT, UR6, -UR8, URZ ;  /* 0x8000000806068290 */ /* 0x000fe4000fffe0ff */
[----:B------:R-:W-:Y:S02]  /*1cd0*/  @!UP0 UIADD3 UR4, UPT, UPT, UR4, 0x1, URZ ;  /* 0x0000000104048890 */ /* 0x000fe4000fffe0ff */
[----:B------:R-:W-:Y:S02]  /*1ce0*/  UISETP.GE.U32.AND UP1, UPT, UR6, UR8, UPT ;  /* 0x000000080600728c */ /* 0x000fe4000bf26070 */
[----:B------:R-:W-:-:S04]  /*1cf0*/  ULOP3.LUT UR6, UR5, UR46, URZ, 0x3c, !UPT ;  /* 0x0000002e05067292 */ /* 0x000fc8000f8e3cff */
[----:B------:R-:W-:Y:S02]  /*1d00*/  UISETP.GE.AND UP0, UPT, UR6, URZ, UPT ;  /* 0x000000ff0600728c */ /* 0x000fe4000bf06270 */
[----:B------:R-:W-:-:S03]  /*1d10*/  ULEA.HI UR6, UR29, UR29, URZ, 0x1 ;  /* 0x0000001d1d067291 */ /* 0x000fc6000f8f08ff */
[----:B------:R-:W-:Y:S02]  /*1d20*/  @UP1 UIADD3 UR4, UPT, UPT, UR4, 0x1, URZ ;  /* 0x0000000104041890 */ /* 0x000fe4000fffe0ff */
[----:B------:R-:W-:Y:S02]  /*1d30*/  UISETP.NE.AND UP1, UPT, UR46, URZ, UPT ;  /* 0x000000ff2e00728c */ /* 0x000fe4000bf25270 */
[----:B------:R-:W-:-:S03]  /*1d40*/  USHF.L.U32 UR6, UR6, 0x7, URZ ;  /* 0x0000000706067899 */ /* 0x000fc600080006ff */
[----:B------:R-:W-:Y:S01]  /*1d50*/  UMOV UR36, UR4 ;  /* 0x0000000400247c82 */ /* 0x000fe20008000000 */
[----:B------:R-:W-:Y:S02]  /*1d60*/  UIADD3 UR4, UPT, UPT, -UR5, URZ, URZ ;  /* 0x000000ff05047290 */ /* 0x000fe4000fffe1ff */
[----:B------:R-:W-:Y:S02]  /*1d70*/  @!UP0 UIADD3 UR36, UPT, UPT, -UR36, URZ, URZ ;  /* 0x000000ff24248290 */ /* 0x000fe4000fffe1ff */
[----:B------:R-:W-:Y:S02]  /*1d80*/  UISETP.GE.U32.AND UP0, UPT, UR54, 0x7f, UPT ;  /* 0x0000007f3600788c */ /* 0x000fe4000bf06070 */
[----:B------:R-:W-:Y:S02]  /*1d90*/  @!UP1 ULOP3.LUT UR36, URZ, UR46, URZ, 0x33, !UPT ;  /* 0x0000002eff249292 */ /* 0x000fe4000f8e33ff */
[----:B------:R-:W-:Y:S02]  /*1da0*/  ULOP3.LUT UR34, UR6, 0xffffff00, URZ, 0xc0, !UPT ;  /* 0xffffff0006227892 */ /* 0x000fe4000f8ec0ff */
[----:B------:R-:W-:-:S02]  /*1db0*/  UIMAD UR4, UR47, UR4, UR26 ;  /* 0x000000042f0472a4 */ /* 0x000fc4000f8e021a */
[----:B------:R-:W-:Y:S02]  /*1dc0*/  UIADD3 UR6, UPT, UPT, -UR36, URZ, URZ ;  /* 0x000000ff24067290 */ /* 0x000fe4000fffe1ff */
[----:B------:R-:W-:Y:S02]  /*1dd0*/  ULOP3.LUT UR34, UR34, 0x80, UR55, 0xf8, !UPT ;  /* 0x0000008022227892 */ /* 0x000fe4000f8ef837 */
[----:B------:R-:W-:Y:S02]  /*1de0*/  ULEA UR10, UR4, UR53, 0x7 ;  /* 0x00000035040a7291 */ /* 0x000fe4000f8e38ff */
[----:B------:R-:W-:Y:S01]  /*1df0*/  UIMAD UR46, UR46, UR6, UR5 ;  /* 0x000000062e2e72a4 */ /* 0x000fe2000f8e0205 */
[----:B--2---:R-:W-:Y:S11]  /*1e00*/  BRA.U !UP0, `(.L_x_23) ;  /* 0x0000000508287547 */ /* 0x004ff6000b800000 */
[----:B------:R-:W2:Y:S01]  /*1e10*/  LDCU.64 UR12, c[0x0][0x5b0] ;  /* 0x0000b600ff0c77ac */ /* 0x000ea20008000a00 */
[----:B------:R-:W2:Y:S01]  /*1e20*/  LDCU.64 UR8, c[0x0][0x5d8] ;  /* 0x0000bb00ff0877ac */ /* 0x000ea20008000a00 */
[----:B------:R-:W4:Y:S01]  /*1e30*/  LDCU UR19, c[0x0][0x598] ;  /* 0x0000b300ff1377ac */ /* 0x000f220008000800 */
[----:B------:R-:W1:Y:S01]  /*1e40*/  LDCU UR18, c[0x0][0x58c] ;  /* 0x0000b180ff1277ac */ /* 0x000e620008000800 */
[----:B------:R-:W1:Y:S01]  /*1e50*/  LDCU UR21, c[0x0][0x59c] ;  /* 0x0000b380ff1577ac */ /* 0x000e620008000800 */
[----:B------:R-:W1:Y:S01]  /*1e60*/  LDCU UR20, c[0x0][0x5a0] ;  /* 0x0000b400ff1477ac */ /* 0x000e620008000800 */
[----:B------:R-:W1:Y:S01]  /*1e70*/  LDCU.64 UR16, c[0x0][0x590] ;  /* 0x0000b200ff1077ac */ /* 0x000e620008000a00 */
[----:B------:R-:W1:Y:S01]  /*1e80*/  LDCU.64 UR6, c[0x0][0x5b8] ;  /* 0x0000b700ff0677ac */ /* 0x000e620008000a00 */
[----:B------:R-:W1:Y:S01]  /*1e90*/  LDCU.64 UR4, c[0x0][0x5d0] ;  /* 0x0000ba00ff0477ac */ /* 0x000e620008000a00 */
[----:B--2---:R-:W-:Y:S02]  /*1ea0*/  UIMAD UR31, UR46, UR12, UR8 ;  /* 0x0000000c2e1f72a4 */ /* 0x004fe4000f8e0208 */
[----:B------:R-:W-:Y:S01]  /*1eb0*/  UIMAD UR30, UR36, UR13, UR9 ;  /* 0x0000000d241e72a4 */ /* 0x000fe2000f8e0209 */
[----:B------:R-:W-:Y:S01]  /*1ec0*/  UMOV UR14, URZ ;  /* 0x000000ff000e7c82 */ /* 0x000fe20008000000 */
[----:B----4-:R-:W-:-:S10]  /*1ed0*/  UMOV UR22, UR25 ;  /* 0x0000001900167c82 */ /* 0x010fd40008000000 */
.L_x_29:
[----:B------:R-:W-:Y:S01]  /*1ee0*/  @!P3 MOV R3, 0x6000 ;  /* 0x000060000003b802 */ /* 0x000fe20000000f00 */
[----:B------:R-:W-:Y:S01]  /*1ef0*/  ULEA UR11, UR22, UR24, 0x3 ;  /* 0x00000018160b7291 */ /* 0x000fe2000f8e18ff */
[----:B---34-:R-:W-:Y:S11]  /*1f00*/  @P0 BRA `(.L_x_24) ;  /* 0x0000000000100947 */ /* 0x018ff60003800000 */
[----:B------:R-:W-:Y:S04]  /*1f10*/  MOV R0, UR23 ;  /* 0x0000001700007c02 */ /* 0x000fe80008000f00 */
[----:B------:R-:W-:Y:S04]  /*1f20*/  SHF.L.U32 R5, R0, 0x1f, RZ ;  /* 0x0000001f00057819 */ /* 0x000fe800000006ff */
[----:B------:R-:W2:Y:S02]  /*1f30*/  SYNCS.PHASECHK.TRANS64.TRYWAIT P0, [UR11+0x80], R5 ;  /* 0x00008005ff0075a7 */ /* 0x000ea4000800110b */
[----:B--2---:R-:W-:Y:S05]  /*1f40*/  @!P0 BRA `(.L_x_25) ;  /* 0x0000008000608947 */ /* 0x004fea0003800000 */
.L_x_24:
[----:B------:R3:W-:Y:S01]  /*1f50*/  @!P3 SYNCS.ARRIVE.TRANS64 RZ, [UR11], R3 ;  /* 0x00000003ffffb9a7 */ /* 0x0007e2000800000b */
[----:B------:R-:W-:Y:S04]  /*1f60*/  ULOP3.LUT UR8, UR38, 0x2, URZ, 0xfc, !UPT ;  /* 0x0000000226087892 */ /* 0x000fe8000f8efcff */
[----:B------:R-:W-:Y:S09]  /*1f70*/  UISETP.NE.AND UP0, UPT, UR8, 0x2, UPT ;  /* 0x000000020800788c */ /* 0x000ff2000bf05270 */
[----:B------:R-:W-:Y:S05]  /*1f80*/  BRA.U UP0, `(.L_x_26) ;  /* 0x0000000100047547 */ /* 0x000fea000b800000 */
[----:B-1----:R-:W-:Y:S05]  /*1f90*/  BPT.TRAP 0x1 ;  /* 0x000000040000795c */ /* 0x002fea0000300000 */
.L_x_26:
[----:B------:R-:W-:Y:S04]  /*1fa0*/  BSSY.RECONVERGENT B0, `(.L_x_27) ;  /* 0x0000003000007945 */ /* 0x000fe80003800200 */
[----:B------:R-:W-:Y:S05]  /*1fb0*/  @P2 BRA `(.L_x_28) ;  /* 0x0000000000042947 */ /* 0x000fea0003800000 */
[----:B-1----:R-:W-:Y:S05]  /*1fc0*/  BPT.TRAP 0x1 ;  /* 0x000000040000795c */ /* 0x002fea0000300000 */
.L_x_28:
[----:B-1----:R-:W-:Y:S05]  /*1fd0*/  BSYNC.RECONVERGENT B0 ;  /* 0x0000000000007941 */ /* 0x002fea0003800200 */
.L_x_27:
[----:B------:R-:W-:Y:S02]  /*1fe0*/  UIADD3 UR8, UPT, UPT, UR22, 0x1, URZ ;  /* 0x0000000116087890 */ /* 0x000fe4000fffe0ff */
[----:B------:R-:W-:Y:S02]  /*1ff0*/  USHF.L.U32 UR35, UR14, 0x6, URZ ;  /* 0x000000060e237899 */ /* 0x000fe400080006ff */
[----:B------:R-:W-:Y:S02]  /*2000*/  UISETP.NE.AND UP0, UPT, UR8, 0x10, UPT ;  /* 0x000000100800788c */ /* 0x000fe4000bf05270 */
[----:B------:R-:W-:Y:S02]  /*2010*/  UISETP.NE.AND UP2, UPT, UR19, 0x1, UPT ;  /* 0x000000011300788c */ /* 0x000fe4000bf45270 */
[----:B------:R-:W-:Y:S02]  /*2020*/  USEL UR9, URZ, 0x1, UP0 ;  /* 0x00000001ff097887 */ /* 0x000fe40008000000 */
[----:B------:R-:W-:Y:S02]  /*2030*/  USEL UR25, UR8, URZ, UP0 ;  /* 0x000000ff08197287 */ /* 0x000fe40008000000 */
[----:B------:R-:W-:Y:S02]  /*2040*/  ULOP3.LUT UR23, UR23, UR9, URZ, 0x3c, !UPT ;  /* 0x0000000917177292 */ /* 0x000fe4000f8e3cff */
[----:B------:R-:W-:Y:S02]  /*2050*/  ULEA UR8, UR25, UR24, 0x3 ;  /* 0x0000001819087291 */ /* 0x000fe4000f8e18ff */
[----:B------:R-:W-:Y:S02]  /*2060*/  UISETP.NE.AND UP0, UPT, UR18, 0x1, UPT ;  /* 0x000000011200788c */ /* 0x000fe4000bf05270 */
[----:B------:R-:W-:Y:S01]  /*2070*/  UIADD3 UR28, UP1, UPT, UR42, 0x80, URZ ;  /* 0x000000802a1c7890 */ /* 0x000fe2000ff3e0ff */
[----:B--2---:R-:W-:Y:S01]  /*2080*/  MOV R0, UR23 ;  /* 0x0000001700007c02 */ /* 0x004fe20008000f00 */
[----:B------:R-:W-:Y:S02]  /*2090*/  ULEA UR15, UR22, UR24, 0xd ;  /* 0x00000018160f7291 */ /* 0x000fe4000f8e68ff */
[----:B------:R-:W-:Y:S01]  /*20a0*/  ULOP3.LUT UR33, UR11, 0xfefffff8, URZ, 0xc0, !UPT ;  /* 0xfefffff80b217892 */ /* 0x000fe2000f8ec0ff */
[----:B---3--:R-:W-:Y:S01]  /*20b0*/  SHF.L.U32 R3, R0, 0x1f, RZ ;  /* 0x0000001f00037819 */ /* 0x008fe200000006ff */
[----:B------:R-:W-:Y:S02]  /*20c0*/  UIADD3.X UR29, UPT, UPT, URZ, UR43, URZ, UP1, !UPT ;  /* 0x0000002bff1d7290 */ /* 0x000fe40008ffe4ff */
[----:B------:R-:W-:Y:S01]  /*20d0*/  UIADD3 UR32, UPT, UPT, UR15, 0x8400, URZ ;  /* 0x000084000f207890 */ /* 0x000fe2000fffe0ff */
[----:B------:R2:W4:Y:S01]  /*20e0*/  SYNCS.PHASECHK.TRANS64.TRYWAIT P0, [UR8+0x80], R3 ;  /* 0x00008003ff0075a7 */ /* 0x0005220008001108 */
[----:B------:R-:W-:Y:S02]  /*20f0*/  UIMAD.WIDE.U32 UR8, UR35, UR16, URZ ;  /* 0x00000010230872a5 */ /* 0x000fe4000f8e00ff */
[----:B------:R-:W-:Y:S02]  /*2100*/  ULEA UR27, UR22, UR24, 0xc ;  /* 0x00000018161b7291 */ /* 0x000fe4000f8e60ff */
[----:B------:R-:W-:Y:S02]  /*2110*/  USHF.R.U32.HI UR9, URZ, UR17, UR9 ;  /* 0x00000011ff097299 */ /* 0x000fe40008011609 */
[----:B------:R-:W-:Y:S02]  /*2120*/  UPRMT UR22, UR31, 0x40, UR30 ;  /* 0x000000401f167896 */ /* 0x000fe4000800001e */
[----:B------:R-:W-:Y:S02]  /*2130*/  USEL UR9, UR35, UR9, !UP0 ;  /* 0x0000000923097287 */ /* 0x000fe4000c000000 */
[----:B------:R-:W-:Y:S02]  /*2140*/  UIADD3 UR26, UP0, UPT, UR42, 0x180, URZ ;  /* 0x000001802a1a7890 */ /* 0x000fe4000ff1e0ff */
[----:B------:R-:W-:Y:S02]  /*2150*/  UIMAD.WIDE.U32 UR12, UR9, UR21, URZ ;  /* 0x00000015090c72a5 */ /* 0x000fe4000f8e00ff */
[----:B------:R-:W-:Y:S02]  /*2160*/  UIADD3 UR11, UPT, UPT, -UR9, URZ, URZ ;  /* 0x000000ff090b7290 */ /* 0x000fe4000fffe1ff */
[----:B------:R-:W-:Y:S02]  /*2170*/  USHF.R.U32.HI UR13, URZ, UR20, UR13 ;  /* 0x00000014ff0d7299 */ /* 0x000fe4000801160d */
[----:B------:R-:W-:Y:S02]  /*2180*/  UIMAD UR11, UR18, UR11, UR35 ;  /* 0x0000000b120b72a4 */ /* 0x000fe4000f8e0223 */
[----:B------:R-:W-:Y:S02]  /*2190*/  USEL UR13, UR9, UR13, !UP2 ;  /* 0x0000000d090d7287 */ /* 0x000fe4000d000000 */
[----:B------:R-:W-:Y:S02]  /*21a0*/  UIMAD UR11, UR11, UR6, UR4 ;  /* 0x000000060b0b72a4 */ /* 0x000fe4000f8e0204 */
[----:B------:R-:W-:Y:S02]  /*21b0*/  UIADD3 UR8, UPT, UPT, -UR13, URZ, URZ ;  /* 0x000000ff0d087290 */ /* 0x000fe4000fffe1ff */
[----:B------:R-:W-:Y:S02]  /*21c0*/  UPRMT UR15, UR22, 0x5410, URZ ;  /* 0x00005410160f7896 */ /* 0x000fe400080000ff */
[----:B------:R-:W-:Y:S02]  /*21d0*/  UIMAD UR9, UR19, UR8, UR9 ;  /* 0x00000008130972a4 */ /* 0x000fe4000f8e0209 */
[----:B------:R-:W-:Y:S01]  /*21e0*/  UIADD3 UR8, UPT, UPT, UR27, 0x28400, URZ ;  /* 0x000284001b087890 */ /* 0x000fe2000fffe0ff */
[----:B------:R-:W-:Y:S01]  /*21f0*/  UMOV UR40, 0x0 ;  /* 0x0000000000287882 */ /* 0x000fe20000000000 */
[----:B------:R-:W-:Y:S01]  /*2200*/  UMOV UR41, 0x10000000 ;  /* 0x1000000000297882 */ /* 0x000fe20000000000 */
[----:B------:R-:W-:Y:S01]  /*2210*/  UIMAD UR12, UR9, UR7, UR5 ;  /* 0x00000007090c72a4 */ /* 0x000fe2000f8e0205 */
[----:B------:R-:W-:Y:S01]  /*2220*/  UTMALDG.2D.2CTA [UR32], [UR28], desc[UR40] ;  /* 0x000028201c0075b4 */ /* 0x000fe20008209000 */
[----:B------:R-:W-:Y:S01]  /*2230*/  UIADD3.X UR27, UPT, UPT, URZ, UR43, URZ, UP0, !UPT ;  /* 0x0000002bff1b7290 */ /* 0x000fe200087fe4ff */
[----:B------:R-:W-:Y:S01]  /*2240*/  UMOV UR9, UR33 ;  /* 0x0000002100097c82 */ /* 0x000fe20008000000 */
[----:B------:R-:W-:Y:S01]  /*2250*/  UIADD3 UR14, UPT, UPT, UR14, 0x1, URZ ;  /* 0x000000010e0e7890 */ /* 0x000fe2000fffe0ff */
[----:B------:R-:W-:Y:S03]  /*2260*/  UMOV UR22, UR25 ;  /* 0x0000001900167c82 */ /* 0x000fe60008000000 */
[----:B------:R-:W-:Y:S03]  /*2270*/  UISETP.NE.AND UP0, UPT, UR14, UR37, UPT ;  /* 0x000000250e00728c */ /* 0x000fe6000bf05270 */
[----:B------:R1:W-:Y:S02]  /*2280*/  UTMALDG.4D.IM2COL.2CTA [UR8], [UR26], UR15, desc[UR40] ;  /* 0x000028081a0073b4 */ /* 0x0003e4000825900f */
[----:B-1----:R-:W-:Y:S04]  /*2290*/  UMOV UR15, UR37 ;  /* 0x00000025000f7c82 */ /* 0x002fe80008000000 */
[----:B--2---:R-:W-:Y:S05]  /*22a0*/  BRA.U UP0, `(.L_x_29) ;  /* 0xfffffffd000c7547 */ /* 0x004fea000b83ffff */
.L_x_23:
[----:B------:R-:W-:Y:S01]  /*22b0*/  ULEA UR4, UR25, UR24, 0x3 ;  /* 0x0000001819047291 */ /* 0x000fe2000f8e18ff */
[----:B------:R-:W-:Y:S01]  /*22c0*/  MOV R0, UR23 ;  /* 0x0000001700007c02 */ /* 0x000fe20008000f00 */
[----:B------:R-:W-:Y:S01]  /*22d0*/  @!P1 SYNCS.ARRIVE.TRANS64.A1T0 RZ, [UR24+0x128], RZ ;  /* 0x000128ffffff99a7 */ /* 0x000fe20008100018 */
[----:B------:R-:W-:Y:S02]  /*22e0*/  UISETP.GT.AND UP0, UPT, UR51, UR50, UPT ;  /* 0x000000323300728c */ /* 0x000fe4000bf04270 */
[----:B------:R-:W-:-:S04]  /*22f0*/  SHF.L.U32 R0, R0, 0x1f, RZ ;  /* 0x0000001f00007819 */ /* 0x000fc800000006ff */
[----:B---34-:R2:W3:Y:S03]  /*2300*/  SYNCS.PHASECHK.TRANS64.TRYWAIT P0, [UR4+0x80], R0 ;  /* 0x00008000ff0075a7 */ /* 0x0184e60008001104 */
[----:B------:R-:W-:Y:S05]  /*2310*/  BRA.U !UP0, `(.L_x_30) ;  /* 0x0000000508247547 */ /* 0x000fea000b800000 */
[----:B------:R-:W4:Y:S01]  /*2320*/  LDCU.64 UR12, c[0x0][0x5b0] ;  /* 0x0000b600ff0c77ac */ /* 0x000f220008000a00 */
[----:B------:R-:W4:Y:S01]  /*2330*/  LDCU.64 UR8, c[0x0][0x5d8] ;  /* 0x0000bb00ff0877ac */ /* 0x000f220008000a00 */
[----:B------:R-:W1:Y:S01]  /*2340*/  LDCU UR18, c[0x0][0x598] ;  /* 0x0000b300ff1277ac */ /* 0x000e620008000800 */
[----:B------:R-:W1:Y:S01]  /*2350*/  LDCU UR14, c[0x0][0x58c] ;  /* 0x0000b180ff0e77ac */ /* 0x000e620008000800 */
[----:B------:R-:W1:Y:S01]  /*2360*/  LDCU UR20, c[0x0][0x59c] ;  /* 0x0000b380ff1477ac */ /* 0x000e620008000800 */
[----:B------:R-:W1:Y:S01]  /*2370*/  LDCU UR19, c[0x0][0x5a0] ;  /* 0x0000b400ff1377ac */ /* 0x000e620008000800 */
[----:B----4-:R-:W-:Y:S01]  /*2380*/  UIMAD UR30, UR36, UR13, UR9 ;  /* 0x0000000d241e72a4 */ /* 0x010fe2000f8e0209 */
[----:B------:R-:W4:Y:S01]  /*2390*/  LDCU.64 UR16, c[0x0][0x590] ;  /* 0x0000b200ff1077ac */ /* 0x000f220008000a00 */
[----:B------:R-:W1:Y:S01]  /*23a0*/  LDCU.64 UR6, c[0x0][0x5b8] ;  /* 0x0000b700ff0677ac */ /* 0x000e620008000a00 */
[----:B------:R-:W1:Y:S01]  /*23b0*/  LDCU.64 UR4, c[0x0][0x5d0] ;  /* 0x0000ba00ff0477ac */ /* 0x000e620008000a00 */
[----:B------:R-:W-:-:S02]  /*23c0*/  UIMAD UR31, UR46, UR12, UR8 ;  /* 0x0000000c2e1f72a4 */ /* 0x000fc4000f8e0208 */
[----:B------:R-:W-:Y:S01]  /*23d0*/  UIADD3 UR36, UPT, UPT, UR52, UR15, URZ ;  /* 0x0000000f34247290 */ /* 0x000fe2000fffe0ff */
[----:B------:R-:W-:-:S11]  /*23e0*/  UMOV UR11, UR25 ;  /* 0x00000019000b7c82 */ /* 0x000fd60008000000 */
.L_x_36:
[----:B------:R-:W-:Y:S01]  /*23f0*/  @!P3 MOV R3, 0x6000 ;  /* 0x000060000003b802 */ /* 0x000fe20000000f00 */
[----:B------:R-:W-:Y:S01]  /*2400*/  ULEA UR21, UR11, UR24, 0x3 ;  /* 0x000000180b157291 */ /* 0x000fe2000f8e18ff */
[----:B--23--:R-:W-:Y:S11]  /*2410*/  @P0 BRA `(.L_x_31) ;  /* 0x0000000000100947 */ /* 0x00cff60003800000 */
[----:B--2---:R-:W-:Y:S04]  /*2420*/  MOV R0, UR23 ;  /* 0x0000001700007c02 */ /* 0x004fe80008000f00 */
[----:B------:R-:W-:Y:S04]  /*2430*/  SHF.L.U32 R5, R0, 0x1f, RZ ;  /* 0x0000001f00057819 */ /* 0x000fe800000006ff */
[----:B------:R-:W2:Y:S02]  /*2440*/  SYNCS.PHASECHK.TRANS64.TRYWAIT P0, [UR21+0x80], R5 ;  /* 0x00008005ff0075a7 */ /* 0x000ea40008001115 */
[----:B--2---:R-:W-:Y:S05]  /*2450*/  @!P0 BRA `(.L_x_32) ;  /* 0x0000007c00348947 */ /* 0x004fea0003800000 */
.L_x_31:
[----:B------:R3:W-:Y:S01]  /*2460*/  @!P3 SYNCS.ARRIVE.TRANS64 RZ, [UR21], R3 ;  /* 0x00000003ffffb9a7 */ /* 0x0007e20008000015 */
[----:B------:R-:W-:Y:S04]  /*2470*/  ULOP3.LUT UR8, UR38, 0x2, URZ, 0xfc, !UPT ;  /* 0x0000000226087892 */ /* 0x000fe8000f8efcff */
[----:B------:R-:W-:Y:S09]  /*2480*/  UISETP.NE.AND UP0, UPT, UR8, 0x2, UPT ;  /* 0x000000020800788c */ /* 0x000ff2000bf05270 */
[----:B------:R-:W-:Y:S05]  /*2490*/  BRA.U UP0, `(.L_x_33) ;  /* 0x0000000100047547 */ /* 0x000fea000b800000 */
[----:B-1--4-:R-:W-:Y:S05]  /*24a0*/  BPT.TRAP 0x1 ;  /* 0x000000040000795c */ /* 0x012fea0000300000 */
.L_x_33:
[----:B------:R-:W-:Y:S04]  /*24b0*/  BSSY.RECONVERGENT B0, `(.L_x_34) ;  /* 0x0000003000007945 */ /* 0x000fe80003800200 */
[----:B------:R-:W-:Y:S05]  /*24c0*/  @P2 BRA `(.L_x_35) ;  /* 0x0000000000042947 */ /* 0x000fea0003800000 */
[----:B-1--4-:R-:W-:Y:S05]  /*24d0*/  BPT.TRAP 0x1 ;  /* 0x000000040000795c */ /* 0x012fea0000300000 */
.L_x_35:
[----:B-1--4-:R-:W-:Y:S05]  /*24e0*/  BSYNC.RECONVERGENT B0 ;  /* 0x0000000000007941 */ /* 0x012fea0003800200 */
.L_x_34:
        /* <DEDUP_REMOVED lines=12> */
[----:B------:R-:W-:Y:S01]  /*25b0*/  ULEA UR22, UR11, UR24, 0xc ;  /* 0x000000180b167291 */ /* 0x000fe2000f8e60ff */
[----:B---3--:R-:W-:Y:S01]  /*25c0*/  SHF.L.U32 R3, R0, 0x1f, RZ ;  /* 0x0000001f00037819 */ /* 0x008fe200000006ff */
[----:B------:R-:W-:Y:S02]  /*25d0*/  ULOP3.LUT UR33, UR21, 0xfefffff8, URZ, 0xc0, !UPT ;  /* 0xfefffff815217892 */ /* 0x000fe4000f8ec0ff */
[----:B------:R-:W-:Y:S01]  /*25e0*/  UIADD3.X UR29, UPT, UPT, URZ, UR43, URZ, UP1, !UPT ;  /* 0x0000002bff1d7290 */ /* 0x000fe20008ffe4ff */
[----:B------:R1:W2:Y:S01]  /*25f0*/  SYNCS.PHASECHK.TRANS64.TRYWAIT P0, [UR8+0x80], R3 ;  /* 0x00008003ff0075a7 */ /* 0x0002a20008001108 */
[----:B------:R-:W-:Y:S02]  /*2600*/  UIMAD.WIDE.U32 UR8, UR35, UR16, URZ ;  /* 0x00000010230872a5 */ /* 0x000fe4000f8e00ff */
[----:B------:R-:W-:Y:S02]  /*2610*/  UIADD3 UR32, UPT, UPT, UR32, 0x8400, URZ ;  /* 0x0000840020207890 */ /* 0x000fe4000fffe0ff */
        /* <DEDUP_REMOVED lines=11> */
[----:B------:R-:W-:Y:S02]  /*26d0*/  UIADD3.X UR27, UPT, UPT, URZ, UR43, URZ, UP0, !UPT ;  /* 0x0000002bff1b7290 */ /* 0x000fe400087fe4ff */
[----:B------:R-:W-:Y:S01]  /*26e0*/  UIMAD UR9, UR18, UR8, UR9 ;  /* 0x00000008120972a4 */ /* 0x000fe2000f8e0209 */
[----:B------:R-:W-:Y:S01]  /*26f0*/  UMOV UR40, 0x0 ;  /* 0x0000000000287882 */ /* 0x000fe20000000000 */
[----:B------:R-:W-:Y:S01]  /*2700*/  UMOV UR41, 0x10000000 ;  /* 0x1000000000297882 */ /* 0x000fe20000000000 */
[----:B------:R-:W-:Y:S01]  /*2710*/  UIADD3 UR8, UPT, UPT, UR22, 0x28400, URZ ;  /* 0x0002840016087890 */ /* 0x000fe2000fffe0ff */
[----:B------:R-:W-:Y:S01]  /*2720*/  UTMALDG.2D.2CTA [UR32], [UR28], desc[UR40] ;  /* 0x000028201c0075b4 */ /* 0x000fe20008209000 */
[----:B------:R-:W-:Y:S02]  /*2730*/  UIMAD UR12, UR9, UR7, UR5 ;  /* 0x00000007090c72a4 */ /* 0x000fe4000f8e0205 */
[----:B------:R-:W-:Y:S01]  /*2740*/  UPRMT UR21, UR21, 0x5410, URZ ;  /* 0x0000541015157896 */ /* 0x000fe200080000ff */
[----:B------:R-:W-:Y:S01]  /*2750*/  UMOV UR9, UR33 ;  /* 0x0000002100097c82 */ /* 0x000fe20008000000 */
[----:B------:R-:W-:Y:S04]  /*2760*/  UIADD3 UR15, UPT, UPT, UR15, 0x1, URZ ;  /* 0x000000010f0f7890 */ /* 0x000fe8000fffe0ff */
[----:B------:R-:W-:Y:S03]  /*2770*/  UISETP.NE.AND UP0, UPT, UR15, UR36, UPT ;  /* 0x000000240f00728c */ /* 0x000fe6000bf05270 */
[----:B------:R3:W-:Y:S02]  /*2780*/  UTMALDG.4D.IM2COL.2CTA [UR8], [UR26], UR21, desc[UR40] ;  /* 0x000028081a0073b4 */ /* 0x0007e40008259015 */
[----:B---3--:R-:W-:Y:S04]  /*2790*/  UMOV UR11, UR25 ;  /* 0x00000019000b7c82 */ /* 0x008fe80008000000 */
[----:B-1----:R-:W-:Y:S05]  /*27a0*/  BRA.U UP0, `(.L_x_36) ;  /* 0xfffffffd00107547 */ /* 0x002fea000b83ffff */
.L_x_30:
[----:B------:R-:W-:Y:S01]  /*27b0*/  SHF.L.U32 R3, R2, 0x1f, RZ ;  /* 0x0000001f02037819 */ /* 0x000fe200000006ff */
[----:B------:R-:W-:-:S03]  /*27c0*/  NOP ;  /* 0x0000000000007918 */ /* 0x000fc60000000000 */
[----:B--23--:R-:W2:Y:S02]  /*27d0*/  SYNCS.PHASECHK.TRANS64.TRYWAIT P0, [UR24+0x130], R3 ;  /* 0x00013003ff0075a7 */ /* 0x00cea40008001118 */
[----:B--2---:R-:W-:Y:S05]  /*27e0*/  @!P0 BRA `(.L_x_37) ;  /* 0x0000007800688947 */ /* 0x004fea0003800000 */
.L_x_133:
[----:B------:R-:W3:Y:S01]  /*27f0*/  LDS.128 R4, [UR24+0x170] ;  /* 0x00017018ff047984 */ /* 0x000ee20008000c00 */
[----:B------:R-:W-:Y:S02]  /*2800*/  UIADD3 UR4, UPT, UPT, UR24, 0x138, URZ ;  /* 0x0000013818047890 */ /* 0x000fe4000fffe0ff */
[----:B------:R-:W-:Y:S01]  /*2810*/  UISETP.GE.AND UP0, UPT, UR39, 0x1, UPT ;  /* 0x000000012700788c */ /* 0x000fe2000bf06270 */
[----:B------:R-:W-:Y:S01]  /*2820*/  @!PT LDS RZ, [RZ] ;  /* 0x00000000fffff984 */ /* 0x000fe20000000800 */
[----:B------:R-:W-:Y:S01]  /*2830*/  @!PT LDS RZ, [RZ] ;  /* 0x00000000fffff984 */ /* 0x000fe20000000800 */
[----:B------:R-:W-:Y:S01]  /*2840*/  @!PT LDS RZ, [RZ] ;  /* 0x00000000fffff984 */ /* 0x000fe20000000800 */
[----:B------:R-:W-:Y:S01]  /*2850*/  @!PT LDS RZ, [RZ] ;  /* 0x00000000fffff984 */ /* 0x000fe20000000800 */
[----:B------:R4:W-:Y:S06]  /*2860*/  MEMBAR.ALL.CTA ;  /* 0x0000000000007992 */ /* 0x0009ec0000008000 */
[----:B----4-:R-:W4:Y:S01]  /*2870*/  FENCE.VIEW.ASYNC.S ;  /* 0x00000000000073c6 */ /* 0x010f220000000000 */
[----:B------:R-:W-:-:S09]  /*2880*/  UPRMT UR4, URZ, 0x654, UR4 ;  /* 0x00000654ff047896 */ /* 0x000fd20008000004 */
[----:B----4-:R-:W-:Y:S01]  /*2890*/  SYNCS.ARRIVE.TRANS64.RED.A1T0 RZ, [UR4], RZ ;  /* 0x000000ffffff79a7 */ /* 0x010fe20008100404 */
[----:B---3--:R-:W-:-:S13]  /*28a0*/  LOP3.LUT P0, RZ, R6, 0x1, RZ, 0xc0, !PT ;  /* 0x0000000106ff7812 */ /* 0x008fda000780c0ff */
[----:B------:R-:W-:Y:S01]  /*28b0*/  VOTEU.ANY UP1, P0 ;  /* 0x0000000000ff7886 */ /* 0x000fe20000020100 */
[----:B------:R-:W-:-:S13]  /*28c0*/  PLOP3.LUT P0, PT, PT, PT, UP1, 0x80, 0x8 ;  /* 0x000000000008781c */ /* 0x000fda0003f0f018 */
[----:B--2---:R-:W-:Y:S02]  /*28d0*/  @P0 MOV R0, R4 ;  /* 0x0000000400000202 */ /* 0x004fe40000000f00 */
[----:B------:R-:W-:Y:S02]  /*28e0*/  @P0 LOP3.LUT R4, R5, 0xffff, RZ, 0xc0, !PT ;  /* 0x0000ffff05040812 */ /* 0x000fe400078ec0ff */
[----:B------:R-:W-:Y:S02]  /*28f0*/  @P0 R2UR UR6, R0 ;  /* 0x00000000000602ca */ /* 0x000fe400000e0000 */
[----:B------:R-:W-:-:S11]  /*2900*/  @P0 R2UR UR5, R4 ;  /* 0x00000000040502ca */ /* 0x000fd600000e0000 */
[----:B------:R-:W-:Y:S02]  /*2910*/  @UP1 UMOV UR45, UR6 ;  /* 0x00000006002d1c82 */ /* 0x000fe40008000000 */
[----:B------:R-:W-:Y:S01]  /*2920*/  @UP1 UMOV UR44, UR5 ;  /* 0x00000005002c1c82 */ /* 0x000fe20008000000 */
[----:B------:R-:W-:Y:S05]  /*2930*/  BRA.U !UP0, `(.L_x_38) ;  /* 0x0000000108d47547 */ /* 0x000fea000b800000 */
[----:B------:R-:W1:Y:S01]  /*2940*/  LDCU.128 UR16, c[0x0][0xb10] ;  /* 0x00016200ff1077ac */ /* 0x000e620008000c00 */
[----:B------:R-:W2:Y:S01]  /*2950*/  LDCU UR21, c[0x0][0xb20] ;  /* 0x00016400ff1577ac */ /* 0x000ea20008000800 */
[----:B------:R-:W3:Y:S01]  /*2960*/  LDCU UR20, c[0x0][0xb0c] ;  /* 0x00016180ff1477ac */ /* 0x000ee20008000800 */
[----:B------:R-:W4:Y:S01]  /*2970*/  LDCU.64 UR8, c[0x0][0xb28] ;  /* 0x00016500ff0877ac */ /* 0x000f220008000a00 */
[----:B------:R-:W-:Y:S02]  /*2980*/  UISETP.NE.AND UP3, UPT, UR39, 0x1, UPT ;  /* 0x000000012700788c */ /* 0x000fe4000bf65270 */
[----:B-1----:R-:W-:Y:S02]  /*2990*/  UIMAD.WIDE.U32 UR4, UR48, UR19, URZ ;  /* 0x00000013300472a5 */ /* 0x002fe4000f8e00ff */
[----:B------:R-:W-:Y:S02]  /*29a0*/  UIMAD.WIDE.U32 UR6, UR49, UR16, URZ ;  /* 0x00000010310672a5 */ /* 0x000fe4000f8e00ff */
[----:B------:R-:W-:-:S02]  /*29b0*/  UISETP.NE.AND UP0, UPT, UR18, 0x1, UPT ;  /* 0x000000011200788c */ /* 0x000fc4000bf05270 */
[----:B------:R-:W-:Y:S01]  /*29c0*/  UIMAD.WIDE.U32 UR12, UR44, UR19, URZ ;  /* 0x000000132c0c72a5 */ /* 0x000fe2000f8e00ff */
[----:B------:R-:W-:Y:S01]  /*29d0*/  UMOV UR4, UR5 ;  /* 0x0000000500047c82 */ /* 0x000fe20008000000 */
[----:B---3--:R-:W-:Y:S02]  /*29e0*/  UISETP.NE.AND UP2, UPT, UR20, 0x1, UPT ;  /* 0x000000011400788c */ /* 0x008fe4000bf45270 */
[----:B--2---:R-:W-:Y:S02]  /*29f0*/  USHF.R.U32.HI UR5, URZ, UR21, UR4 ;  /* 0x00000015ff057299 */ /* 0x004fe40008011604 */
[----:B------:R-:W-:Y:S01]  /*2a00*/  UIMAD.WIDE.U32 UR14, UR45, UR16, URZ ;  /* 0x000000102d0e72a5 */ /* 0x000fe2000f8e00ff */
[----:B------:R-:W-:Y:S01]  /*2a10*/  UMOV UR4, UR7 ;  /* 0x0000000700047c82 */ /* 0x000fe20008000000 */
[----:B------:R-:W-:Y:S02]  /*2a20*/  USEL UR5, UR48, UR5, !UP0 ;  /* 0x0000000530057287 */ /* 0x000fe4000c000000 */
[----:B------:R-:W-:-:S02]  /*2a30*/  USHF.R.U32.HI UR4, URZ, UR17, UR4 ;  /* 0x00000011ff047299 */ /* 0x000fc40008011604 */
[----:B----4-:R-:W-:Y:S02]  /*2a40*/  UIMAD.WIDE.U32 UR10, UR5, UR8, URZ ;  /* 0x00000008050a72a5 */ /* 0x010fe4000f8e00ff */
[----:B------:R-:W-:Y:S01]  /*2a50*/  USEL UR6, UR49, UR4, !UP2 ;  /* 0x0000000431067287 */ /* 0x000fe2000d000000 */
[----:B------:R-:W-:Y:S02]  /*2a60*/  UMOV UR14, UR15 ;  /* 0x0000000f000e7c82 */ /* 0x000fe40008000000 */
[----:B------:R-:W-:Y:S01]  /*2a70*/  UMOV UR4, UR13 ;  /* 0x0000000d00047c82 */ /* 0x000fe20008000000 */
[----:B------:R-:W-:Y:S01]  /*2a80*/  UIMAD.WIDE.U32 UR12, UR6, UR8, URZ ;  /* 0x00000008060c72a5 */ /* 0x000fe2000f8e00ff */
[----:B------:R-:W-:Y:S01]  /*2a90*/  UMOV UR10, UR11 ;  /* 0x0000000b000a7c82 */ /* 0x000fe20008000000 */
[----:B------:R-:W-:Y:S02]  /*2aa0*/  USHF.R.U32.HI UR4, URZ, UR21, UR4 ;  /* 0x00000015ff047299 */ /* 0x000fe40008011604 */
[----:B------:R-:W-:-:S03]  /*2ab0*/  @UP3 USHF.R.U32.HI UR5, URZ, UR9, UR10 ;  /* 0x00000009ff053299 */ /* 0x000fc6000801160a */
[----:B------:R-:W-:Y:S01]  /*2ac0*/  UMOV UR12, UR13 ;  /* 0x0000000d000c7c82 */ /* 0x000fe20008000000 */
[----:B------:R-:W-:Y:S02]  /*2ad0*/  USHF.R.U32.HI UR17, URZ, UR17, UR14 ;  /* 0x00000011ff117299 */ /* 0x000fe4000801160e */
[----:B------:R-:W-:Y:S02]  /*2ae0*/  USEL UR4, UR44, UR4, !UP0 ;  /* 0x000000042c047287 */ /* 0x000fe4000c000000 */
[----:B------:R-:W-:Y:S02]  /*2af0*/  @UP3 USHF.R.U32.HI UR6, URZ, UR9, UR12 ;  /* 0x00000009ff063299 */ /* 0x000fe4000801160c */
[----:B------:R-:W-:Y:S02]  /*2b00*/  UIMAD UR7, UR39, UR5, URZ ;  /* 0x00000005270772a4 */ /* 0x000fe4000f8e02ff */
[----:B------:R-:W-:Y:S02]  /*2b10*/  USEL UR5, UR45, UR17, !UP2 ;  /* 0x000000112d057287 */ /* 0x000fe4000d000000 */
[----:B------:R-:W-:-:S02]  /*2b20*/  UIMAD UR12, UR39, UR6, URZ ;  /* 0x00000006270c72a4 */ /* 0x000fc4000f8e02ff */
[----:B------:R-:W-:Y:S02]  /*2b30*/  UISETP.GE.AND UP0, UPT, UR4, UR7, UPT ;  /* 0x000000070400728c */ /* 0x000fe4000bf06270 */
[----:B------:R-:W-:Y:S02]  /*2b40*/  UIMAD.WIDE.U32 UR10, UR4, UR8, URZ ;  /* 0x00000008040a72a5 */ /* 0x000fe4000f8e00ff */
[----:B------:R-:W-:Y:S02]  /*2b50*/  UISETP.GE.OR UP0, UPT, UR5, UR12, UP0 ;  /* 0x0000000c0500728c */ /* 0x000fe40008706670 */
[----:B------:R-:W-:Y:S02]  /*2b60*/  UIMAD.WIDE.U32 UR12, UR5, UR8, URZ ;  /* 0x00000008050c72a5 */ /* 0x000fe4000f8e00ff */
[----:B------:R-:W-:Y:S01]  /*2b70*/  UIADD3 UR10, UPT, UPT, -UR4, URZ, URZ ;  /* 0x000000ff040a7290 */ /* 0x000fe2000fffe1ff */
[----:B------:R-:W-:Y:S01]  /*2b80*/  UMOV UR8, UR11 ;  /* 0x0000000b00087c82 */ /* 0x000fe20008000000 */
[----:B------:R-:W-:-:S02]  /*2b90*/  UIADD3 UR11, UPT, UPT, -UR5, URZ, URZ ;  /* 0x000000ff050b7290 */ /* 0x000fc4000fffe1ff */
[----:B------:R-:W-:-:S03]  /*2ba0*/  USHF.R.U32.HI UR8, URZ, UR9, UR8 ;  /* 0x00000009ff087299 */ /* 0x000fc60008011608 */
[----:B------:R-:W-:Y:S01]  /*2bb0*/  @!UP0 UMOV UR7, UR13 ;  /* 0x0000000d00078c82 */ /* 0x000fe20008000000 */
[----:B------:R-:W-:Y:S02]  /*2bc0*/  UIMAD UR10, UR18, UR10, UR44 ;  /* 0x0000000a120a72a4 */ /* 0x000fe4000f8e022c */
[----:B------:R-:W-:Y:S02]  /*2bd0*/  USEL UR8, UR4, UR8, !UP3 ;  /* 0x0000000804087287 */ /* 0x000fe4000d800000 */
[----:B------:R-:W-:Y:S02]  /*2be0*/  @!UP0 USHF.R.U32.HI UR7, URZ, UR9, UR7 ;  /* 0x00000009ff078299 */ /* 0x000fe40008011607 */
[----:B------:R-:W-:Y:S02]  /*2bf0*/  UIADD3 UR9, UPT, UPT, -UR8, URZ, URZ ;  /* 0x000000ff08097290 */ /* 0x000fe4000fffe1ff */
[----:B------:R-:W-:Y:S02]  /*2c00*/  @!UP0 USEL UR7, UR5, UR7, !UP3 ;  /* 0x0000000705078287 */ /* 0x000fe4000d800000 */
[----:B------:R-:W-:-:S02]  /*2c10*/  UIMAD UR9, UR39, UR9, UR4 ;  /* 0x00000009270972a4 */ /* 0x000fc4000f8e0204 */
[----:B------:R-:W-:Y:S02]  /*2c20*/  @!UP0 UIADD3 UR8, UPT, UPT, UR8, -UR7, URZ ;  /* 0x8000000708088290 */ /* 0x000fe4000fffe0ff */
[----:B------:R-:W-:Y:S02]  /*2c30*/  @!UP0 UIMAD UR7, UR9, UR6, UR7 ;  /* 0x00000006090782a4 */ /* 0x000fe4000f8e0207 */
[----:B------:R-:W-:Y:S02]  /*2c40*/  @!UP0 UIMAD UR4, UR39, UR8, UR5 ;  /* 0x00000008270482a4 */ /* 0x000fe4000f8e0205 */
[----:B------:R-:W-:Y:S02]  /*2c50*/  UIMAD UR6, UR20, UR11, UR45 ;  /* 0x0000000b140672a4 */ /* 0x000fe4000f8e022d */
[----:B------:R-:W-:Y:S01]  /*2c60*/  UIMAD UR44, UR4, UR18, UR10 ;  /* 0x00000012042c72a4 */ /* 0x000fe2000f8e020a */
[----:B------:R-:W-:Y:S02]  /*2c70*/  @!UP0 UMOV UR5, UR7 ;  /* 0x0000000700058c82 */ /* 0x000fe40008000000 */
[----:B------:R-:W-:-:S12]  /*2c80*/  UIMAD UR45, UR5, UR20, UR6 ;  /* 0x00000014052d72a4 */ /* 0x000fd8000f8e0206 */
.L_x_38:
[----:B------:R-:W2:Y:S02]  /*2c90*/  LDCU UR4, c[0x0][0xb30] ;  /* 0x00016600ff0477ac */ /* 0x000ea40008000800 */
[----:B--2---:R-:W-:-:S09]  /*2ca0*/  UISETP.NE.AND UP0, UPT, UR4, 0x1, UPT ;  /* 0x000000010400788c */ /* 0x004fd2000bf05270 */
[----:B------:R-:W-:Y:S05]  /*2cb0*/  BRA.U UP0, `(.L_x_39) ;  /* 0x0000000100447547 */ /* 0x000fea000b800000 */
[----:B------:R-:W2:Y:S01]  /*2cc0*/  LDCU.128 UR8, c[0x0][0xb10] ;  /* 0x00016200ff0877ac */ /* 0x000ea20008000c00 */
[----:B------:R-:W3:Y:S01]  /*2cd0*/  LDCU UR12, c[0x0][0xb0c] ;  /* 0x00016180ff0c77ac */ /* 0x000ee20008000800 */
[----:B------:R-:W4:Y:S01]  /*2ce0*/  LDCU UR13, c[0x0][0xb20] ;  /* 0x00016400ff0d77ac */ /* 0x000f220008000800 */
[----:B--2---:R-:W-:Y:S02]  /*2cf0*/  UIMAD.WIDE.U32 UR6, UR45, UR8, URZ ;  /* 0x000000082d0672a5 */ /* 0x004fe4000f8e00ff */
[----:B------:R-:W-:Y:S02]  /*2d00*/  UIMAD.WIDE.U32 UR4, UR44, UR11, URZ ;  /* 0x0000000b2c0472a5 */ /* 0x000fe4000f8e00ff */
[----:B---3--:R-:W-:Y:S02]  /*2d10*/  UISETP.NE.AND UP2, UPT, UR12, 0x1, UPT ;  /* 0x000000010c00788c */ /* 0x008fe4000bf45270 */
[----:B------:R-:W-:Y:S01]  /*2d20*/  UISETP.NE.AND UP0, UPT, UR10, 0x1, UPT ;  /* 0x000000010a00788c */ /* 0x000fe2000bf05270 */
[----:B------:R-:W-:-:S02]  /*2d30*/  UMOV UR6, UR7 ;  /* 0x0000000700067c82 */ /* 0x000fc40008000000 */
[----:B------:R-:W-:Y:S01]  /*2d40*/  UMOV UR4, UR5 ;  /* 0x0000000500047c82 */ /* 0x000fe20008000000 */
[----:B------:R-:W-:Y:S02]  /*2d50*/  USHF.R.U32.HI UR6, URZ, UR9, UR6 ;  /* 0x00000009ff067299 */ /* 0x000fe40008011606 */
[----:B----4-:R-:W-:Y:S02]  /*2d60*/  USHF.R.U32.HI UR4, URZ, UR13, UR4 ;  /* 0x0000000dff047299 */ /* 0x010fe40008011604 */
[----:B------:R-:W-:Y:S02]  /*2d70*/  USEL UR5, UR45, UR6, !UP2 ;  /* 0x000000062d057287 */ /* 0x000fe4000d000000 */
[----:B------:R-:W-:-:S04]  /*2d80*/  USEL UR4, UR44, UR4, !UP0 ;  /* 0x000000042c047287 */ /* 0x000fc8000c000000 */
[----:B------:R-:W-:Y:S02]  /*2d90*/  UIADD3 UR6, UPT, UPT, UR5, -UR4, URZ ;  /* 0x8000000405067290 */ /* 0x000fe4000fffe0ff */
[----:B------:R-:W-:Y:S02]  /*2da0*/  UIADD3 UR4, UPT, UPT, -UR5, UR4, URZ ;  /* 0x0000000405047290 */ /* 0x000fe4000fffe1ff */
[----:B------:R-:W-:Y:S02]  /*2db0*/  UIMAD UR44, UR6, UR10, UR44 ;  /* 0x0000000a062c72a4 */ /* 0x000fe4000f8e022c */
[----:B------:R-:W-:-:S12]  /*2dc0*/  UIMAD UR45, UR4, UR12, UR45 ;  /* 0x0000000c042d72a4 */ /* 0x000fd8000f8e022d */
.L_x_39:
[----:B------:R-:W-:Y:S02]  /*2dd0*/  R2UR UR5, R172 ;  /* 0x00000000ac0572ca */ /* 0x000fe400000e0000 */
[----:B------:R-:W-:Y:S02]  /*2de0*/  R2UR UR4, R171 ;  /* 0x00000000ab0472ca */ /* 0x000fe400000e0000 */
[----:B------:R-:W-:Y:S02]  /*2df0*/  PLOP3.LUT P1, PT, PT, PT, PT, 0x80, 0x8 ;  /* 0x000000000008781c */ /* 0x000fe40003f2f070 */
[----:B------:R-:W-:-:S07]  /*2e00*/  LOP3.LUT R2, R2, 0x1, RZ, 0x3c, !PT ;  /* 0x0000000102027812 */ /* 0x000fce00078e3cff */
[----:B------:R-:W-:Y:S02]  /*2e10*/  UIADD3 UR29, UPT, UPT, UR45, UR5, URZ ;  /* 0x000000052d1d7290 */ /* 0x000fe4000fffe0ff */
[----:B------:R-:W-:Y:S01]  /*2e20*/  UIADD3 UR26, UPT, UPT, UR44, UR4, URZ ;  /* 0x000000042c1a7290 */ /* 0x000fe2000fffe0ff */
[----:B------:R-:W-:Y:S11]  /*2e30*/  BRA.U UP1, `(.L_x_40) ;  /* 0xffffffe901a47547 */ /* 0x000ff6000b83ffff */
[----:B------:R-:W-:Y:S01]  /*2e40*/  UIADD3 UR24, UPT, UPT, UR24, 0x80, URZ ;  /* 0x0000008018187890 */ /* 0x000fe2000fffe0ff */
[----:B------:R-:W-:-:S03]  /*2e50*/  MOV R3, UR23 ;  /* 0x0000001700037c02 */ /* 0x000fc60008000f00 */
[----:B------:R-:W-:Y:S01]  /*2e60*/  ULEA UR4, UR25, UR24, 0x3 ;  /* 0x0000001819047291 */ /* 0x000fe2000f8e18ff */
[----:B------:R-:W-:-:S08]  /*2e70*/  SHF.L.U32 R3, R3, 0x1f, RZ ;  /* 0x0000001f03037819 */ /* 0x000fd000000006ff */
[----:B------:R-:W2:Y:S02]  /*2e80*/  SYNCS.PHASECHK.TRANS64.TRYWAIT P0, [UR4], R3 ;  /* 0x00000003ff0075a7 */ /* 0x000ea40008001104 */
[----:B--2---:R-:W-:Y:S05]  /*2e90*/  @!P0 BRA `(.L_x_41) ;  /* 0x0000007000d48947 */ /* 0x004fea0003800000 */
.L_x_135:
[----:B------:R-:W-:-:S04]  /*2ea0*/  UIADD3 UR4, UPT, UPT, UR25, 0x1, URZ ;  /* 0x0000000119047890 */ /* 0x000fc8000fffe0ff */
[----:B------:R-:W-:-:S04]  /*2eb0*/  UISETP.NE.AND UP0, UPT, UR4, 0x10, UPT ;  /* 0x000000100400788c */ /* 0x000fc8000bf05270 */
[----:B------:R-:W-:Y:S02]  /*2ec0*/  USEL UR5, URZ, 0x1, UP0 ;  /* 0x00000001ff057887 */ /* 0x000fe40008000000 */
[----:B------:R-:W-:Y:S02]  /*2ed0*/  USEL UR4, UR4, URZ, UP0 ;  /* 0x000000ff04047287 */ /* 0x000fe40008000000 */
[----:B------:R-:W-:Y:S02]  /*2ee0*/  ULOP3.LUT UR6, UR23, UR5, URZ, 0x3c, !UPT ;  /* 0x0000000517067292 */ /* 0x000fe4000f8e3cff */
[----:B------:R-:W-:-:S04]  /*2ef0*/  ULEA UR5, UR4, UR24, 0x3 ;  /* 0x0000001804057291 */ /* 0x000fc8000f8e18ff */
[----:B--2---:R-:W-:-:S04]  /*2f00*/  MOV R3, UR6 ;  /* 0x0000000600037c02 */ /* 0x004fc80008000f00 */
[----:B------:R-:W-:-:S04]  /*2f10*/  SHF.L.U32 R3, R3, 0x1f, RZ ;  /* 0x0000001f03037819 */ /* 0x000fc800000006ff */
[----:B------:R-:W2:Y:S02]  /*2f20*/  SYNCS.PHASECHK.TRANS64.TRYWAIT P0, [UR5], R3 ;  /* 0x00000003ff0075a7 */ /* 0x000ea40008001105 */
[----:B--2---:R-:W-:Y:S05]  /*2f30*/  @!P0 BRA `(.L_x_42) ;  /* 0x0000007000c48947 */ /* 0x004fea0003800000 */
.L_x_137:
        /* <DEDUP_REMOVED lines=10> */
.L_x_139:
        /* <DEDUP_REMOVED lines=10> */
.L_x_141:
        /* <DEDUP_REMOVED lines=10> */
.L_x_143:
        /* <DEDUP_REMOVED lines=10> */
.L_x_145:
        /* <DEDUP_REMOVED lines=10> */
.L_x_147:
        /* <DEDUP_REMOVED lines=10> */
.L_x_149:
        /* <DEDUP_REMOVED lines=10> */
.L_x_151:
        /* <DEDUP_REMOVED lines=10> */
.L_x_153:
        /* <DEDUP_REMOVED lines=10> */
.L_x_155:
        /* <DEDUP_REMOVED lines=10> */
.L_x_157:
        /* <DEDUP_REMOVED lines=10> */
.L_x_159:
        /* <DEDUP_REMOVED lines=10> */
.L_x_161:
        /* <DEDUP_REMOVED lines=10> */
.L_x_163:
[----:B------:R-:W-:-:S04]  /*3760*/  UIADD3 UR4, UPT, UPT, UR4, 0x1, URZ ;  /* 0x0000000104047890 */ /* 0x000fc8000fffe0ff */
[----:B------:R-:W-:-:S04]  /*3770*/  UISETP.NE.AND UP0, UPT, UR4, 0x10, UPT ;  /* 0x000000100400788c */ /* 0x000fc8000bf05270 */
[----:B------:R-:W-:Y:S02]  /*3780*/  USEL UR5, URZ, 0x1, UP0 ;  /* 0x00000001ff057887 */ /* 0x000fe40008000000 */
[----:B------:R-:W-:Y:S02]  /*3790*/  USEL UR4, UR4, URZ, UP0 ;  /* 0x000000ff04047287 */ /* 0x000fe40008000000 */
[----:B------:R-:W-:Y:S02]  /*37a0*/  ULOP3.LUT UR5, UR6, UR5, URZ, 0x3c, !UPT ;  /* 0x0000000506057292 */ /* 0x000fe4000f8e3cff */
[----:B------:R-:W-:-:S04]  /*37b0*/  ULEA UR4, UR4, UR24, 0x3 ;  /* 0x0000001804047291 */ /* 0x000fc8000f8e18ff */
[----:B------:R-:W-:Y:S02]  /*37c0*/  IMAD.U32 R2, RZ, RZ, UR5 ;  /* 0x00000005ff027e24 */ /* 0x000fe4000f8e00ff */
[----:B--2---:R-:W-:-:S03]  /*37d0*/  MOV R0, UR4 ;  /* 0x0000000400007c02 */ /* 0x004fc60008000f00 */
[----:B------:R-:W-:-:S07]  /*37e0*/  SHF.L.U32 R3, R2, 0x1f, RZ ;  /* 0x0000001f02037819 */ /* 0x000fce00000006ff */
.L_x_56:
[----:B--2---:R2:W3:Y:S02]  /*37f0*/  SYNCS.PHASECHK.TRANS64.TRYWAIT P0, [R0+URZ], R3 ;  /* 0x00000003000075a7 */ /* 0x0044e400080011ff */
[----:B---3--:R-:W-:Y:S05]  /*3800*/  @!P0 NANOSLEEP.SYNCS 0x989680 ;  /* 0x009896800000895d */ /* 0x008fea0003900000 */
[----:B------:R-:W3:Y:S02]  /*3810*/  @!P0 SYNCS.PHASECHK.TRANS64 P0, [R0+URZ], R3 ;  /* 0x00000003000085a7 */ /* 0x000ee400080010ff */
[----:B-1-3--:R-:W-:Y:S05]  /*3820*/  @P0 EXIT ;  /* 0x000000000000094d */ /* 0x00afea0003800000 */
[----:B------:R-:W-:Y:S05]  /*3830*/  BRA `(.L_x_56) ;  /* 0xfffffffc00ec7947 */ /* 0x000fea000383ffff */
.L_x_22:
[----:B------:R-:W-:-:S04]  /*3840*/  UISETP.NE.AND UP0, UPT, UR40, URZ, UPT ;  /* 0x000000ff2800728c */ /* 0x000fc8000bf05270 */
[----:B------:R-:W-:-:S09]  /*3850*/  UISETP.NE.OR UP0, UPT, UR18, 0x1, UP0 ;  /* 0x000000011200788c */ /* 0x000fd20008705670 */
[----:B------:R-:W-:Y:S05]  /*3860*/  BRA.U UP0, `(.L_x_57) ;  /* 0x0000000100b07547 */ /* 0x000fea000b800000 */
[----:B------:R-:W-:Y:S01]  /*3870*/  UMOV UR4, 0x400 ;  /* 0x0000040000047882 */ /* 0x000fe20000000000 */
[----:B------:R-:W-:Y:S01]  /*3880*/  HFMA2 R2, -RZ, RZ, 0, 5.9604644775390625e-08 ;  /* 0x00000001ff027431 */ /* 0x000fe200000001ff */
[----:B------:R-:W-:Y:S01]  /*3890*/  ULEA UR4, UR40, UR4, 0x18 ;  /* 0x0000000428047291 */ /* 0x000fe2000f8ec0ff */
[----:B------:R-:W-:Y:S01]  /*38a0*/  ISETP.GE.U32.AND P0, PT, R3, 0x2, PT ;  /* 0x000000020300780c */ /* 0x000fe20003f06070 */
[----:B------:R-:W-:Y:S02]  /*38b0*/  IMAD.MOV.U32 R8, RZ, RZ, RZ ;  /* 0x000000ffff087224 */ /* 0x000fe400078e00ff */
[----:B------:R-:W-:Y:S02]  /*38c0*/  UIADD3 UR5, UPT, UPT, UR4, 0x138, URZ ;  /* 0x0000013804057890 */ /* 0x000fe4000fffe0ff */
[----:B------:R-:W-:Y:S02]  /*38d0*/  UIADD3 UR8, UPT, UPT, UR4, 0x130, URZ ;  /* 0x0000013004087890 */ /* 0x000fe4000fffe0ff */
[----:B------:R-:W-:-:S12]  /*38e0*/  UPRMT UR5, URZ, 0x654, UR5 ;  /* 0x00000654ff057896 */ /* 0x000fd80008000005 */
.L_x_60:
[----:B------:R-:W-:Y:S01]  /*38f0*/  SHF.L.U32 R7, R2, 0x1f, RZ ;  /* 0x0000001f02077819 */ /* 0x000fe200000006ff */
[----:B------:R-:W-:Y:S02]  /*3900*/  IMAD.U32 R4, RZ, RZ, UR8 ;  /* 0x00000008ff047e24 */ /* 0x000fe4000f8e00ff */
[----:B------:R-:W-:Y:S01]  /*3910*/  @!P0 IMAD.MOV.U32 R5, RZ, RZ, 0x10 ;  /* 0x00000010ff058424 */ /* 0x000fe200078e00ff */
[----:B------:R-:W2:Y:S02]  /*3920*/  SYNCS.PHASECHK.TRANS64.TRYWAIT P1, [UR4+0x138], R7 ;  /* 0x00013807ff0075a7 */ /* 0x000ea40008021104 */
[----:B------:R-:W-:-:S04]  /*3930*/  PRMT R9, R3, 0x654, R4 ;  /* 0x0000065403097816 */ /* 0x000fc80000000004 */
[----:B------:R-:W-:Y:S01]  /*3940*/  SEL R0, R9, R0, !P0 ;  /* 0x0000000009007207 */ /* 0x000fe20004000000 */
[----:B--2---:R-:W-:Y:S06]  /*3950*/  @!P1 BRA `(.L_x_58) ;  /* 0x0000006c008c9947 */ /* 0x004fec0003800000 */
.L_x_165:
[----:B------:R-:W-:Y:S01]  /*3960*/  UIADD3 UR6, UPT, UPT, UR4, 0x170, URZ ;  /* 0x0000017004067890 */ /* 0x000fe2000fffe0ff */
[----:B------:R3:W-:Y:S01]  /*3970*/  @!P0 SYNCS.ARRIVE.TRANS64.RED RZ, [R0+URZ], R5 ;  /* 0x0000000500ff89a7 */ /* 0x0007e200080004ff */
[----:B------:R-:W-:Y:S01]  /*3980*/  UIADD3 UR7, UPT, UPT, UR4, 0x130, URZ ;  /* 0x0000013004077890 */ /* 0x000fe2000fffe0ff */
[----:B------:R-:W-:-:S08]  /*3990*/  LOP3.LUT R2, R2, 0x1, RZ, 0x3c, !PT ;  /* 0x0000000102027812 */ /* 0x000fd000078e3cff */
[----:B------:R-:W-:Y:S06]  /*39a0*/  UGETNEXTWORKID.BROADCAST [UR6], [UR7] ;  /* 0x00000000060073ca */ /* 0x000fec0008000100 */
[----:B---3--:R-:W-:-:S04]  /*39b0*/  SHF.L.U32 R5, R8, 0x1f, RZ ;  /* 0x0000001f08057819 */ /* 0x008fc800000006ff */
[----:B------:R-:W3:Y:S02]  /*39c0*/  SYNCS.PHASECHK.TRANS64.TRYWAIT P1, [UR4+0x130], R5 ;  /* 0x00013005ff0075a7 */ /* 0x000ee40008021104 */
[----:B---3--:R-:W-:Y:S05]  /*39d0*/  @!P1 BRA `(.L_x_59) ;  /* 0x0000006c00849947 */ /* 0x008fea0003800000 */
.L_x_167:
[----:B--2---:R-:W2:Y:S01]  /*39e0*/  LDS.128 R4, [UR4+0x170] ;  /* 0x00017004ff047984 */ /* 0x004ea20008000c00 */
[----:B------:R-:W-:Y:S01]  /*39f0*/  LOP3.LUT R8, R8, 0x1, RZ, 0x3c, !PT ;  /* 0x0000000108087812 */ /* 0x000fe200078e3cff */
[----:B------:R-:W-:Y:S01]  /*3a00*/  @!PT LDS RZ, [RZ] ;  /* 0x00000000fffff984 */ /* 0x000fe20000000800 */
[----:B------:R-:W-:Y:S01]  /*3a10*/  @!PT LDS RZ, [RZ] ;  /* 0x00000000fffff984 */ /* 0x000fe20000000800 */
[----:B------:R-:W-:Y:S01]  /*3a20*/  @!PT LDS RZ, [RZ] ;  /* 0x00000000fffff984 */ /* 0x000fe20000000800 */
[----:B------:R-:W-:Y:S01]  /*3a30*/  @!PT LDS RZ, [RZ] ;  /* 0x00000000fffff984 */ /* 0x000fe20000000800 */
[----:B------:R3:W-:Y:S06]  /*3a40*/  MEMBAR.ALL.CTA ;  /* 0x0000000000007992 */ /* 0x0007ec0000008000 */
[----:B---3--:R-:W3:Y:S02]  /*3a50*/  FENCE.VIEW.ASYNC.S ;  /* 0x00000000000073c6 */ /* 0x008ee40000000000 */
[----:B---3--:R-:W-:Y:S01]  /*3a60*/  SYNCS.ARRIVE.TRANS64.RED.A1T0 RZ, [UR5], RZ ;  /* 0x000000ffffff79a7 */ /* 0x008fe20008100405 */
[----:B--2---:R-:W-:-:S13]  /*3a70*/  LOP3.LUT P1, RZ, R6, 0x1, RZ, 0xc0, !PT ;  /* 0x0000000106ff7812 */ /* 0x004fda000782c0ff */
[----:B------:R-:W-:Y:S05]  /*3a80*/  @P1 BRA `(.L_x_60) ;  /* 0xfffffffc00981947 */ /* 0x000fea000383ffff */
[----:B------:R-:W-:-:S04]  /*3a90*/  SHF.L.U32 R0, R2, 0x1f, RZ ;  /* 0x0000001f02007819 */ /* 0x000fc800000006ff */
[----:B------:R-:W2:Y:S02]  /*3aa0*/  SYNCS.PHASECHK.TRANS64 P0, [UR4+0x138], R0 ;  /* 0x00013800ff0075a7 */ /* 0x000ea40008001004 */
[----:B-12---:R-:W-:Y:S05]  /*3ab0*/  @P0 EXIT ;  /* 0x000000000000094d */ /* 0x006fea0003800000 */
[----:B------:R-:W-:-:S07]  /*3ac0*/  MOV R0, UR4 ;  /* 0x0000000400007c02 */ /* 0x000fce0008000f00 */
.L_x_61:
[----:B-1----:R-:W-:-:S04]  /*3ad0*/  SHF.L.U32 R3, R2, 0x1f, RZ ;  /* 0x0000001f02037819 */ /* 0x002fc800000006ff */
[----:B------:R1:W2:Y:S03]  /*3ae0*/  SYNCS.PHASECHK.TRANS64.TRYWAIT P0, [R0+URZ+0x138], R3 ;  /* 0x00013803000075a7 */ /* 0x0002a600080011ff */
[----:B--2---:R-:W-:Y:S05]  /*3af0*/  @!P0 NANOSLEEP.SYNCS 0x989680 ;  /* 0x009896800000895d */ /* 0x004fea0003900000 */
[----:B------:R-:W2:Y:S02]  /*3b00*/  @!P0 SYNCS.PHASECHK.TRANS64 P0, [R0+URZ+0x138], R3 ;  /* 0x00013803000085a7 */ /* 0x000ea400080010ff */
[----:B--2---:R-:W-:Y:S05]  /*3b10*/  @P0 EXIT ;  /* 0x000000000000094d */ /* 0x004fea0003800000 */
[----:B------:R-:W-:Y:S05]  /*3b20*/  BRA `(.L_x_61) ;  /* 0xfffffffc00e87947 */ /* 0x000fea000383ffff */
.L_x_57:
[----:B------:R-:W-:Y:S05]  /*3b30*/  BRA.U UP4, `(.L_x_62) ;  /* 0x0000001104587547 */ /* 0x000fea000b800000 */
[----:B------:R-:W-:Y:S01]  /*3b40*/  UMOV UR5, 0x40 ;  /* 0x0000004000057882 */ /* 0x000fe20000000000 */
[----:B------:R-:W-:Y:S01]  /*3b50*/  NOP ;  /* 0x0000000000007918 */ /* 0x000fe20000000000 */
[----:B------:R-:W-:Y:S01]  /*3b60*/  ULEA UR5, UR40, UR5, 0x18 ;  /* 0x0000000528057291 */ /* 0x000fe2000f8ec0ff */
[----:B------:R-:W-:Y:S02]  /*3b70*/  UMOV UR6, 0x400 ;  /* 0x0000040000067882 */ /* 0x000fe40000000000 */
[----:B------:R-:W-:-:S06]  /*3b80*/  ULEA UR6, UR40, UR6, 0x18 ;  /* 0x0000000628067291 */ /* 0x000fcc000f8ec0ff */
[----:B------:R-:W2:Y:S02]  /*3b90*/  LDS.U8 R3, [UR5+0x1c] ;  /* 0x00001c05ff037984 */ /* 0x000ea40008000000 */
[----:B--2---:R-:W-:-:S13]  /*3ba0*/  ISETP.NE.AND P0, PT, R3, RZ, PT ;  /* 0x000000ff0300720c */ /* 0x004fda0003f05270 */
[----:B------:R-:W-:Y:S05]  /*3bb0*/  @P0 BRA `(.L_x_63) ;  /* 0x0000000400080947 */ /* 0x000fea0003800000 */
[----:B------:R-:W-:Y:S02]  /*3bc0*/  UISETP.NE.U32.AND UP1, UPT, UR33, 0x1, UPT ;  /* 0x000000012100788c */ /* 0x000fe4000bf25070 */
[----:B------:R-:W-:-:S07]  /*3bd0*/  UIADD3 UR7, UPT, UPT, UR5, 0x8, URZ ;  /* 0x0000000805077890 */ /* 0x000fce000fffe0ff */
[----:B------:R-:W-:Y:S05]  /*3be0*/  BRA.U !UP1, `(.L_x_64) ;  /* 0x00000001099c7547 */ /* 0x000fea000b800000 */
[----:B------:R-:W-:Y:S01]  /*3bf0*/  ELECT P0, URZ, PT ;  /* 0x0000000000ff782f */ /* 0x000fe20003800000 */
[----:B------:R-:W-:-:S12]  /*3c00*/  BSSY B0, `(.L_x_64) ;  /* 0x0000025000007945 */ /* 0x000fd80003800000 */
[----:B------:R-:W-:Y:S05]  /*3c10*/  @!P0 BRA `(.L_x_65) ;  /* 0x00000000008c8947 */ /* 0x000fea0003800000 */
[----:B------:R-:W-:-:S05]  /*3c20*/  UMOV UR4, 0x10 ;  /* 0x0000001000047882 */ /* 0x000fca0000000000 */
[----:B------:R-:W-:Y:S04]  /*3c30*/  DEPBAR.LE SB2, 0x36 ;  /* 0x0000ad800000791a */ /* 0x000fe80000000000 */
[----:B------:R-:W2:Y:S02]  /*3c40*/  UTCATOMSWS.2CTA.FIND_AND_SET.ALIGN UP0, UR4, UR4 ;  /* 0x00000004000475e3 */ /* 0x000ea40008200800 */
[----:B--2---:R-:W-:Y:S01]  /*3c50*/  MOV R10, UR4 ;  /* 0x00000004000a7c02 */ /* 0x004fe20008000f00 */
[----:B------:R-:W-:Y:S06]  /*3c60*/  BRA.U UP0, `(.L_x_66) ;  /* 0x0000000100187547 */ /* 0x000fec000b800000 */
.L_x_67:
[----:B------:R-:W-:Y:S05]  /*3c70*/  NANOSLEEP 0x64 ;  /* 0x000000640000795d */ /* 0x000fea0003800000 */
[----:B------:R-:W-:-:S05]  /*3c80*/  UMOV UR4, 0x10 ;  /* 0x0000001000047882 */ /* 0x000fca0000000000 */
[----:B------:R-:W-:Y:S04]  /*3c90*/  DEPBAR.LE SB2, 0x36 ;  /* 0x0000ad800000791a */ /* 0x000fe80000000000 */
[----:B------:R-:W2:Y:S02]  /*3ca0*/  UTCATOMSWS.2CTA.FIND_AND_SET.ALIGN UP0, UR4, UR4 ;  /* 0x00000004000475e3 */ /* 0x000ea40008200800 */
[----:B--2---:R-:W-:Y:S01]  /*3cb0*/  MOV R10, UR4 ;  /* 0x00000004000a7c02 */ /* 0x004fe20008000f00 */
[----:B------:R-:W-:Y:S05]  /*3cc0*/  BRA.U !UP0, `(.L_x_67) ;  /* 0xfffffffd08e87547 */ /* 0x000fea000b83ffff */
.L_x_66:
[----:B------:R-:W2:Y:S01]  /*3cd0*/  LDS R6, [UR5+0x10] ;  /* 0x00001005ff067984 */ /* 0x000ea20008000800 */
[----:B------:R-:W-:Y:S01]  /*3ce0*/  IMAD.U32 R3, RZ, RZ, UR6 ;  /* 0x00000006ff037e24 */ /* 0x000fe2000f8e00ff */
[----:B------:R-:W-:-:S03]  /*3cf0*/  MOV R4, UR32 ;  /* 0x0000002000047c02 */ /* 0x000fc60008000f00 */
[----:B------:R-:W-:Y:S01]  /*3d00*/  VIADD R3, R3, 0x180 ;  /* 0x0000018003037836 */ /* 0x000fe20000000000 */
[----:B--2---:R-:W-:-:S04]  /*3d10*/  SHF.L.U32 R6, R6, 0x1f, RZ ;  /* 0x0000001f06067819 */ /* 0x004fc800000006ff */
[----:B------:R-:W2:Y:S02]  /*3d20*/  SYNCS.PHASECHK.TRANS64.TRYWAIT P0, [UR5+0x8], R6 ;  /* 0x00000806ff0075a7 */ /* 0x000ea40008001105 */
[----:B--2---:R-:W-:Y:S05]  /*3d30*/  @P0 BRA `(.L_x_68) ;  /* 0x0000000000080947 */ /* 0x004fea0003800000 */
[----:B------:R-:W2:Y:S02]  /*3d40*/  SYNCS.PHASECHK.TRANS64.TRYWAIT P0, [UR5+0x8], R6 ;  /* 0x00000806ff0075a7 */ /* 0x000ea40008001105 */
[----:B--2---:R-:W-:Y:S05]  /*3d50*/  @!P0 BRA `(.L_x_69) ;  /* 0x0000006800bc8947 */ /* 0x004fea0003800000 */
.L_x_68:
[----:B------:R-:W-:Y:S01]  /*3d60*/  PRMT R4, R4, 0x654, R3 ;  /* 0x0000065404047816 */ /* 0x000fe20000000003 */
[----:B------:R-:W-:Y:S01]  /*3d70*/  HFMA2 R3, -RZ, RZ, 0, 5.9604644775390625e-08 ;  /* 0x00000001ff037431 */ /* 0x000fe200000001ff */
[----:B------:R-:W-:Y:S01]  /*3d80*/  UPRMT UR4, UR32, 0x654, UR7 ;  /* 0x0000065420047896 */ /* 0x000fe20008000007 */
[----:B------:R-:W-:Y:S02]  /*3d90*/  IMAD.MOV.U32 R7, RZ, RZ, 0xffff ;  /* 0x0000ffffff077424 */ /* 0x000fe400078e00ff */
[----:B--2---:R-:W-:Y:S02]  /*3da0*/  IMAD.MOV.U32 R6, RZ, RZ, 0x4 ;  /* 0x00000004ff067424 */ /* 0x004fe400078e00ff */
[----:B------:R-:W-:Y:S01]  /*3db0*/  IMAD.SHL.U32 R9, R10, 0x20, RZ ;  /* 0x000000200a097824 */ /* 0x000fe200078e00ff */
[----:B------:R-:W-:Y:S02]  /*3dc0*/  MOV R5, UR4 ;  /* 0x0000000400057c02 */ /* 0x000fe40008000f00 */
[-C--:B------:R-:W-:Y:S01]  /*3dd0*/  SHF.L.U32 R8, R7, R10.reuse, RZ ;  /* 0x0000000a07087219 */ /* 0x080fe200000006ff */
[----:B------:R2:W-:Y:S01]  /*3de0*/  SYNCS.ARRIVE.TRANS64.RED RZ, [UR4], R6 ;  /* 0x00000006ffff79a7 */ /* 0x0005e20008000404 */
[----:B------:R-:W-:Y:S01]  /*3df0*/  SHF.L.U32 R7, R3, R10, RZ ;  /* 0x0000000a03077219 */ /* 0x000fe200000006ff */
[----:B------:R2:W-:Y:S04]  /*3e00*/  STS [UR6+0x180], R9 ;  /* 0x00018009ff007988 */ /* 0x0005e80008000806 */
[----:B------:R2:W-:Y:S04]  /*3e10*/  STAS [R4.64], R10 ;  /* 0x0000000a04007dbd */ /* 0x0005e8000c0008ff */
[----:B------:R2:W-:Y:S04]  /*3e20*/  ATOMS.OR RZ, [UR5+0x14], R8 ;  /* 0x00001408ffff798c */ /* 0x0005e8000b000005 */
[----:B------:R2:W-:Y:S04]  /*3e30*/  ATOMS.OR RZ, [UR5+0x18], R7 ;  /* 0x00001807ffff798c */ /* 0x0005e8000b000005 */
[----:B------:R2:W-:Y:S02]  /*3e40*/  ATOMS.XOR RZ, [UR5+0x10], R3 ;  /* 0x00001003ffff798c */ /* 0x0005e4000b800005 */
.L_x_65:
[----:B-1----:R-:W-:Y:S05]  /*3e50*/  BSYNC B0 ;  /* 0x0000000000007941 */ /* 0x002fea0003800000 */
.L_x_64:
[----:B------:R-:W-:Y:S05]  /*3e60*/  BRA.U UP1, `(.L_x_70) ;  /* 0x00000001016c7547 */ /* 0x000fea000b800000 */
[----:B------:R-:W-:-:S03]  /*3e70*/  UMOV UR4, 0xffffffff ;  /* 0xffffffff00047882 */ /* 0x000fc60000000000 */
[----:B------:R-:W-:Y:S05]  /*3e80*/  BRA.DIV UR4, `(.L_x_71) ;  /* 0x0000006a04887947 */ /* 0x000fea000b800000 */
[----:B------:R-:W-:-:S13]  /*3e90*/  ELECT P0, URZ, PT ;  /* 0x0000000000ff782f */ /* 0x000fda0003800000 */
.L_x_170:
[----:B------:R-:W-:Y:S05]  /*3ea0*/  @!P0 BRA `(.L_x_70) ;  /* 0x00000000005c8947 */ /* 0x000fea0003800000 */
[----:B--2---:R-:W2:Y:S02]  /*3eb0*/  LDS R4, [UR5+0x10] ;  /* 0x00001005ff047984 */ /* 0x004ea40008000800 */
[----:B--2---:R-:W-:-:S04]  /*3ec0*/  SHF.L.U32 R4, R4, 0x1f, RZ ;  /* 0x0000001f04047819 */ /* 0x004fc800000006ff */
[----:B------:R-:W2:Y:S02]  /*3ed0*/  SYNCS.PHASECHK.TRANS64.TRYWAIT P0, [UR5+0x8], R4 ;  /* 0x00000804ff0075a7 */ /* 0x000ea40008001105 */
[----:B--2---:R-:W-:Y:S05]  /*3ee0*/  @P0 BRA `(.L_x_72) ;  /* 0x0000000000080947 */ /* 0x004fea0003800000 */
[----:B------:R-:W2:Y:S02]  /*3ef0*/  SYNCS.PHASECHK.TRANS64.TRYWAIT P0, [UR5+0x8], R4 ;  /* 0x00000804ff0075a7 */ /* 0x000ea40008001105 */
[----:B--2---:R-:W-:Y:S05]  /*3f00*/  @!P0 BRA `(.L_x_73) ;  /* 0x00000068008c8947 */ /* 0x004fea0003800000 */
.L_x_72:
[----:B------:R-:W3:Y:S01]  /*3f10*/  LDS R6, [UR6+0x180] ;  /* 0x00018006ff067984 */ /* 0x000ee20008000800 */
[----:B--2---:R-:W-:Y:S02]  /*3f20*/  HFMA2 R3, -RZ, RZ, 0, 5.9604644775390625e-08 ;  /* 0x00000001ff037431 */ /* 0x004fe400000001ff */
[----:B------:R-:W-:Y:S01]  /*3f30*/  IMAD.MOV.U32 R4, RZ, RZ, 0xffff ;  /* 0x0000ffffff047424 */ /* 0x000fe200078e00ff */
[----:B------:R-:W-:Y:S01]  /*3f40*/  UPRMT UR4, UR32, 0x654, UR7 ;  /* 0x0000065420047896 */ /* 0x000fe20008000007 */
[----:B---3--:R-:W-:-:S03]  /*3f50*/  IMAD.SHL.U32 R5, R6, 0x20, RZ ;  /* 0x0000002006057824 */ /* 0x008fc600078e00ff */
[-C--:B------:R-:W-:Y:S02]  /*3f60*/  SHF.L.U32 R4, R4, R6.reuse, RZ ;  /* 0x0000000604047219 */ /* 0x080fe400000006ff */
[----:B------:R-:W-:Y:S01]  /*3f70*/  SHF.L.U32 R6, R3, R6, RZ ;  /* 0x0000000603067219 */ /* 0x000fe200000006ff */
[----:B------:R3:W-:Y:S04]  /*3f80*/  STS [UR6+0x180], R5 ;  /* 0x00018005ff007988 */ /* 0x0007e80008000806 */
[----:B------:R3:W-:Y:S04]  /*3f90*/  ATOMS.OR RZ, [UR5+0x14], R4 ;  /* 0x00001404ffff798c */ /* 0x0007e8000b000005 */
[----:B------:R3:W-:Y:S01]  /*3fa0*/  ATOMS.OR RZ, [UR5+0x18], R6 ;  /* 0x00001806ffff798c */ /* 0x0007e2000b000005 */
[----:B------:R-:W-:Y:S03]  /*3fb0*/  SYNCS.ARRIVE.TRANS64.RED.A1T0 RZ, [UR4], RZ ;  /* 0x000000ffffff79a7 */ /* 0x000fe60008100404 */
[----:B------:R3:W-:Y:S01]  /*3fc0*/  ATOMS.XOR RZ, [UR5+0x10], R3 ;  /* 0x00001003ffff798c */ /* 0x0007e2000b800005 */
[----:B------:R-:W-:Y:S05]  /*3fd0*/  BRA `(.L_x_70) ;  /* 0x0000000000107947 */ /* 0x000fea0003800000 */
.L_x_63:
[----:B------:R-:W-:Y:S02]  /*3fe0*/  MOV R3, 0xffffffff ;  /* 0xffffffff00037802 */ /* 0x000fe40000000f00 */
[----:B------:R-:W-:-:S03]  /*3ff0*/  MOV R4, 0x4020 ;  /* 0x0000402000047802 */ /* 0x000fc60000000f00 */
[----:B------:R2:W-:Y:S04]  /*4000*/  STS [UR6+0x180], R3 ;  /* 0x00018003ff007988 */ /* 0x0005e80008000806 */
[----:B-12--5:R-:W-:Y:S05]  /*4010*/  CALL.REL.NOINC `($__internal_1_$__cuda_sm10x_tcgen05_guardrail_trap_phase_invalid_during_alloc) ;  /* 0x0000006c00b07944 */ /* 0x026fea0003c00000 */
.L_x_70:
[----:B------:R-:W-:Y:S05]  /*4020*/  WARPSYNC.ALL ;  /* 0x0000000000007948 */ /* 0x000fea0003800000 */
[----:B------:R-:W4:Y:S01]  /*4030*/  S2UR UR18, SR_CgaCtaId ;  /* 0x00000000001279c3 */ /* 0x000f220000008800 */
[----:B------:R-:W-:Y:S01]  /*4040*/  UMOV UR4, 0x400 ;  /* 0x0000040000047882 */ /* 0x000fe20000000000 */
[----:B------:R-:W-:-:S06]  /*4050*/  NOP ;  /* 0x0000000000007918 */ /* 0x000fcc0000000000 */
[----:B------:R-:W-:Y:S06]  /*4060*/  BAR.ARV 0x6, 0xa0 ;  /* 0x0182800000007b1d */ /* 0x000fec0000002000 */
[----:B------:R-:W1:Y:S01]  /*4070*/  LDCU UR5, c[0x0][0x390] ;  /* 0x00007200ff0577ac */ /* 0x000e620008000800 */
[----:B------:R-:W-:Y:S01]  /*4080*/  LOP3.LUT R2, R2, 0xffff, RZ, 0xc0, !PT ;  /* 0x0000ffff02027812 */ /* 0x000fe200078ec0ff */
[----:B--2---:R-:W-:Y:S01]  /*4090*/  IMAD.MOV.U32 R8, RZ, RZ, 0x1 ;  /* 0x00000001ff087424 */ /* 0x004fe200078e00ff */
[----:B------:R-:W-:Y:S01]  /*40a0*/  LOP3.LUT R0, R0, 0xffff, RZ, 0xc0, !PT ;  /* 0x0000ffff00007812 */ /* 0x000fe200078ec0ff */
[----:B------:R-:W-:Y:S01]  /*40b0*/  UMOV UR22, URZ ;  /* 0x000000ff00167c82 */ /* 0x000fe20008000000 */
[----:B------:R-:W-:Y:S01]  /*40c0*/  R2UR UR19, R2 ;  /* 0x00000000021372ca */ /* 0x000fe200000e0000 */
[----:B------:R-:W-:Y:S01]  /*40d0*/  IMAD.MOV.U32 R2, RZ, RZ, RZ ;  /* 0x000000ffff027224 */ /* 0x000fe200078e00ff */
[----:B------:R-:W-:Y:S01]  /*40e0*/  R2UR UR30, R0 ;  /* 0x00000000001e72ca */ /* 0x000fe200000e0000 */
[----:B------:R-:W-:Y:S01]  /*40f0*/  IMAD.MOV.U32 R0, RZ, RZ, RZ ;  /* 0x000000ffff007224 */ /* 0x000fe200078e00ff */
[----:B------:R-:W-:-:S02]  /*4100*/  UISETP.NE.AND UP4, UPT, UR33, URZ, UPT ;  /* 0x000000ff2100728c */ /* 0x000fc4000bf85270 */
[----:B----4-:R-:W-:Y:S01]  /*4110*/  ULEA UR18, UR18, UR4, 0x18 ;  /* 0x0000000412127291 */ /* 0x010fe2000f8ec0ff */
[----:B------:R-:W-:Y:S01]  /*4120*/  UMOV UR15, URZ ;  /* 0x000000ff000f7c82 */ /* 0x000fe20008000000 */
[----:B------:R-:W-:Y:S02]  /*4130*/  UMOV UR26, 0x0 ;  /* 0x00000000001a7882 */ /* 0x000fe40000000000 */
[----:B------:R-:W-:Y:S02]  /*4140*/  UIADD3 UR6, UPT, UPT, UR18, 0x8400, URZ ;  /* 0x0000840012067890 */ /* 0x000fe4000fffe0ff */
[----:B------:R-:W-:Y:S02]  /*4150*/  UIADD3 UR7, UPT, UPT, UR18, 0x28400, URZ ;  /* 0x0002840012077890 */ /* 0x000fe4000fffe0ff */
[----:B-1----:R-:W-:Y:S01]  /*4160*/  UIADD3 UR5, UPT, UPT, UR5, 0x3f, URZ ;  /* 0x0000003f05057890 */ /* 0x002fe2000fffe0ff */
[----:B---3--:R-:W1:Y:S01]  /*4170*/  LDS R3, [UR18+0x180] ;  /* 0x00018012ff037984 */ /* 0x008e620008000800 */
[----:B------:R-:W-:-:S02]  /*4180*/  UIADD3 UR29, UPT, UPT, UR18, 0x138, URZ ;  /* 0x00000138121d7890 */ /* 0x000fc4000fffe0ff */
[----:B------:R-:W-:Y:S02]  /*4190*/  USHF.R.S32.HI UR4, URZ, 0x1f, UR5 ;  /* 0x0000001fff047899 */ /* 0x000fe40008011405 */
[----:B------:R-:W-:Y:S02]  /*41a0*/  USHF.R.U32.HI UR6, URZ, 0x4, UR6 ;  /* 0x00000004ff067899 */ /* 0x000fe40008011606 */
[----:B------:R-:W-:Y:S02]  /*41b0*/  ULEA.HI UR4, UR4, UR5, URZ, 0x6 ;  /* 0x0000000504047291 */ /* 0x000fe4000f8f30ff */
[----:B------:R-:W-:Y:S02]  /*41c0*/  USHF.R.U32.HI UR7, URZ, 0x4, UR7 ;  /* 0x00000004ff077899 */ /* 0x000fe40008011607 */
[----:B------:R-:W-:Y:S02]  /*41d0*/  USHF.R.S32.HI UR28, URZ, 0x6, UR4 ;  /* 0x00000006ff1c7899 */ /* 0x000fe40008011404 */
[----:B------:R-:W-:-:S02]  /*41e0*/  UPRMT UR29, URZ, 0x654, UR29 ;  /* 0x00000654ff1d7896 */ /* 0x000fc4000800001d */
[----:B------:R-:W-:Y:S02]  /*41f0*/  UISETP.LT.AND UP0, UPT, UR28, 0x1, UPT ;  /* 0x000000011c00788c */ /* 0x000fe4000bf01270 */
[----:B------:R-:W-:Y:S02]  /*4200*/  ULOP3.LUT UR21, UR6, 0x3fff, URZ, 0xc0, !UPT ;  /* 0x00003fff06157892 */ /* 0x000fe4000f8ec0ff */
[----:B------:R-:W-:Y:S02]  /*4210*/  USEL UR31, UR28, 0x1, !UP0 ;  /* 0x000000011c1f7887 */ /* 0x000fe4000c000000 */
[----:B------:R-:W-:Y:S02]  /*4220*/  ULOP3.LUT UR20, UR7, 0x3fff, URZ, 0xc0, !UPT ;  /* 0x00003fff07147892 */ /* 0x000fe4000f8ec0ff */
[----:B------:R-:W-:Y:S01]  /*4230*/  UIADD3 UR31, UPT, UPT, -UR31, URZ, URZ ;  /* 0x000000ff1f1f7290 */ /* 0x000fe2000fffe1ff */
[----:B------:R-:W-:Y:S01]  /*4240*/  UMOV UR27, 0x10218010 ;  /* 0x10218010001b7882 */ /* 0x000fe20000000000 */
[----:B------:R-:W-:Y:S01]  /*4250*/  UMOV UR24, 0x0 ;  /* 0x0000000000187882 */ /* 0x000fe20000000000 */
[----:B------:R-:W-:Y:S01]  /*4260*/  UMOV UR25, 0x10218010 ;  /* 0x1021801000197882 */ /* 0x000fe20000000000 */
[C---:B-1----:R-:W-:Y:S01]  /*4270*/  VIADD R5, R3.reuse, 0x80 ;  /* 0x0000008003057836 */ /* 0x042fe20000000000 */
[----:B------:R-:W-:-:S04]  /*4280*/  LOP3.LUT R4, R3, 0xffff, RZ, 0xc0, !PT ;  /* 0x0000ffff03047812 */ /* 0x000fc800078ec0ff */
[----:B------:R-:W-:-:S05]  /*4290*/  LOP3.LUT R5, R5, 0xffff, RZ, 0xc0, !PT ;  /* 0x0000ffff05057812 */ /* 0x000fca00078ec0ff */
[----:B------:R1:W-:Y:S02]  /*42a0*/  STL.64 [R1], R4 ;  /* 0x0000000401007387 */ /* 0x0003e40000100a00 */
.L_x_82:
[----:B-1----:R-:W-:-:S04]  /*42b0*/  SHF.L.U32 R5, R2, 0x1f, RZ ;  /* 0x0000001f02057819 */ /* 0x002fc800000006ff */
[----:B------:R-:W1:Y:S02]  /*42c0*/  SYNCS.PHASECHK.TRANS64.TRYWAIT P0, [UR18+0x130], R5 ;  /* 0x00013005ff0075a7 */ /* 0x000e640008001112 */
[----:B-1-34-:R-:W-:Y:S05]  /*42d0*/  @!P0 BRA `(.L_x_74) ;  /* 0x0000006400b08947 */ /* 0x01afea0003800000 */
.L_x_172:
[----:B-1----:R-:W1:Y:S01]  /*42e0*/  LDS.128 R4, [UR18+0x170] ;  /* 0x00017012ff047984 */ /* 0x002e620008000c00 */
[----:B------:R-:W-:Y:S01]  /*42f0*/  ULEA UR23, UR22, UR18, 0x3 ;  /* 0x0000001216177291 */ /* 0x000fe2000f8e18ff */
[----:B------:R-:W-:Y:S01]  /*4300*/  @!PT LDS RZ, [RZ] ;  /* 0x00000000fffff984 */ /* 0x000fe20000000800 */
[----:B------:R-:W-:Y:S01]  /*4310*/  @!PT LDS RZ, [RZ] ;  /* 0x00000000fffff984 */ /* 0x000fe20000000800 */
[----:B------:R-:W-:Y:S01]  /*4320*/  @!PT LDS RZ, [RZ] ;  /* 0x00000000fffff984 */ /* 0x000fe20000000800 */
[----:B------:R-:W-:Y:S01]  /*4330*/  @!PT LDS RZ, [RZ] ;  /* 0x00000000fffff984 */ /* 0x000fe20000000800 */
[----:B------:R2:W-:Y:S06]  /*4340*/  MEMBAR.ALL.CTA ;  /* 0x0000000000007992 */ /* 0x0005ec0000008000 */
[----:B--2---:R-:W2:Y:S02]  /*4350*/  FENCE.VIEW.ASYNC.S ;  /* 0x00000000000073c6 */ /* 0x004ea40000000000 */
[----:B--2---:R-:W-:Y:S01]  /*4360*/  SYNCS.ARRIVE.TRANS64.RED.A1T0 RZ, [UR29], RZ ;  /* 0x000000ffffff79a7 */ /* 0x004fe2000810041d */
[----:B-1----:R-:W-:Y:S01]  /*4370*/  LOP3.LUT P2, RZ, R6, 0x1, RZ, 0xc0, !PT ;  /* 0x0000000106ff7812 */ /* 0x002fe2000784c0ff */
[----:B------:R-:W-:-:S12]  /*4380*/  BRA.U UP4, `(.L_x_75) ;  /* 0x00000001040c7547 */ /* 0x000fd8000b800000 */
[----:B------:R-:W-:-:S04]  /*4390*/  SHF.L.U32 R5, R8, 0x1f, RZ ;  /* 0x0000001f08057819 */ /* 0x000fc800000006ff */
[----:B------:R-:W1:Y:S02]  /*43a0*/  SYNCS.PHASECHK.TRANS64.TRYWAIT P0, [UR23+0x150], R5 ;  /* 0x00015005ff0075a7 */ /* 0x000e640008001117 */
[----:B-1----:R-:W-:Y:S05]  /*43b0*/  @!P0 BRA `(.L_x_76) ;  /* 0x0000006400908947 */ /* 0x002fea0003800000 */
.L_x_75:
[----:B------:R-:W-:Y:S05]  /*43c0*/  BRA.U UP4, `(.L_x_77) ;  /* 0x0000000104dc7547 */ /* 0x000fea000b800000 */
[----:B------:R-:W2:Y:S02]  /*43d0*/  LDCU UR4, c[0x0][0x390] ;  /* 0x00007200ff0477ac */ /* 0x000ea40008000800 */
[----:B--2---:R-:W-:-:S09]  /*43e0*/  UISETP.GE.AND UP0, UPT, UR4, 0x1, UPT ;  /* 0x000000010400788c */ /* 0x004fd2000bf06270 */
[----:B------:R-:W-:Y:S05]  /*43f0*/  BRA.U !UP0, `(.L_x_78) ;  /* 0x0000000108c47547 */ /* 0x000fea000b800000 */
[----:B------:R-:W-:Y:S01]  /*4400*/  ULEA UR4, UR22, UR48, 0x2 ;  /* 0x0000003016047291 */ /* 0x000fe2000f8e10ff */
[----:B-1----:R-:W-:-:S08]  /*4410*/  SHF.L.U32 R4, R0, 0x1f, RZ ;  /* 0x0000001f00047819 */ /* 0x002fd000000006ff */
[----:B------:R-:W5:Y:S01]  /*4420*/  LDL R5, [UR4] ;  /* 0x00000004ff057983 */ /* 0x000f620008100800 */
[----:B------:R-:W-:Y:S02]  /*4430*/  ULEA UR4, UR15, UR18, 0x3 ;  /* 0x000000120f047291 */ /* 0x000fe4000f8e18ff */
[----:B------:R-:W-:Y:S01]  /*4440*/  UPLOP3.LUT UP2, UPT, UPT, UPT, UPT, 0x40, 0x4 ;  /* 0x000000000004789c */ /* 0x000fe20003f4e870 */
[----:B------:R-:W-:Y:S01]  /*4450*/  UMOV UR17, UR31 ;  /* 0x0000001f00117c82 */ /* 0x000fe20008000000 */
[----:B------:R-:W-:Y:S01]  /*4460*/  UMOV UR16, UR28 ;  /* 0x0000001c00107c82 */ /* 0x000fe20008000000 */
[----:B------:R-:W-:-:S04]  /*4470*/  UMOV UR5, UR15 ;  /* 0x0000000f00057c82 */ /* 0x000fc80008000000 */
[----:B------:R1:W2:Y:S04]  /*4480*/  SYNCS.PHASECHK.TRANS64.TRYWAIT P1, [UR4], R4 ;  /* 0x00000004ff0075a7 */ /* 0x0002a80008021104 */
.L_x_81:
[----:B------:R-:W-:Y:S02]  /*4490*/  UIADD3 UR17, UPT, UPT, UR17, 0x1, URZ ;  /* 0x0000000111117890 */ /* 0x000fe4000fffe0ff */
[----:B---3--:R-:W-:Y:S02]  /*44a0*/  ULEA UR10, UR5, UR18, 0x3 ;  /* 0x00000012050a7291 */ /* 0x008fe4000f8e18ff */
[----:B------:R-:W-:Y:S01]  /*44b0*/  UISETP.NE.AND UP3, UPT, UR17, URZ, UPT ;  /* 0x000000ff1100728c */ /* 0x000fe2000bf65270 */
[----:B--2-4-:R-:W-:Y:S10]  /*44c0*/  @P1 BRA `(.L_x_79) ;  /* 0x00000000000c1947 */ /* 0x014ff40003800000 */
[----:B------:R-:W-:Y:S04]  /*44d0*/  SHF.L.U32 R7, R0, 0x1f, RZ ;  /* 0x0000001f00077819 */ /* 0x000fe800000006ff */
[----:B------:R-:W2:Y:S02]  /*44e0*/  SYNCS.PHASECHK.TRANS64.TRYWAIT P0, [UR10], R7 ;  /* 0x00000007ff0075a7 */ /* 0x000ea4000800110a */
[----:B--2---:R-:W-:Y:S05]  /*44f0*/  @!P0 BRA `(.L_x_80) ;  /* 0x0000006400588947 */ /* 0x004fea0003800000 */
.L_x_79:
[----:B------:R-:W-:Y:S01]  /*4500*/  UISETP.NE.AND UP0, UPT, UR16, 0x1, UPT ;  /* 0x000000011000788c */ /* 0x000fe2000bf05270 */
[----:B------:R-:W-:Y:S01]  /*4510*/  PLOP3.LUT P1, PT, PT, PT, PT, 0x80, 0x8 ;  /* 0x000000000008781c */ /* 0x000fe20003f2f070 */
[----:B------:R-:W-:Y:S02]  /*4520*/  UIADD3 UR4, UPT, UPT, UR5, 0x1, URZ ;  /* 0x0000000105047890 */ /* 0x000fe4000fffe0ff */
[----:B------:R-:W-:Y:S02]  /*4530*/  ULEA UR8, UR5, UR20, 0x8 ;  /* 0x0000001405087291 */ /* 0x000fe4000f8e40ff */
[----:B------:R-:W-:Y:S01]  /*4540*/  UISETP.NE.AND UP1, UPT, UR4, 0x10, UPT ;  /* 0x000000100400788c */ /* 0x000fe2000bf25270 */
[----:B------:R-:W-:Y:S01]  /*4550*/  PLOP3.LUT P0, PT, PT, PT, UP0, 0x80, 0x8 ;  /* 0x000000000008781c */ /* 0x000fe20003f0f008 */
[----:B------:R-:W-:Y:S02]  /*4560*/  UIADD3 UR12, UPT, UPT, UR8, 0x80, URZ ;  /* 0x00000080080c7890 */ /* 0x000fe4000fffe0ff */
[----:B------:R-:W-:Y:S02]  /*4570*/  USEL UR6, URZ, 0x1, UP1 ;  /* 0x00000001ff067887 */ /* 0x000fe40008800000 */
[----:B------:R-:W-:Y:S02]  /*4580*/  USEL UR15, UR4, URZ, UP1 ;  /* 0x000000ff040f7287 */ /* 0x000fe40008800000 */
[----:B------:R-:W-:Y:S02]  /*4590*/  UIADD3 UR10, UPT, UPT, UR10, 0x80, URZ ;  /* 0x000000800a0a7890 */ /* 0x000fe4000fffe0ff */
[----:B------:R-:W-:Y:S01]  /*45a0*/  @UP0 ULEA UR4, UR15, UR18, 0x3 ;  /* 0x000000120f040291 */ /* 0x000fe2000f8e18ff */
[----:B------:R-:W-:Y:S01]  /*45b0*/  LOP3.LUT R0, R0, UR6, RZ, 0x3c, !PT ;  /* 0x0000000600007c12 */ /* 0x000fe2000f8e3cff */
[----:B------:R-:W-:Y:S01]  /*45c0*/  UIADD3 UR16, UPT, UPT, UR16, -0x1, URZ ;  /* 0xffffffff10107890 */ /* 0x000fe2000fffe0ff */
[----:B------:R-:W-:Y:S02]  /*45d0*/  UMOV UR9, 0x80004020 ;  /* 0x8000402000097882 */ /* 0x000fe40000000000 */
[----:B-1----:R-:W-:Y:S01]  /*45e0*/  @P0 SHF.L.U32 R4, R0, 0x1f, RZ ;  /* 0x0000001f00040819 */ /* 0x002fe200000006ff */
[----:B------:R-:W-:Y:S01]  /*45f0*/  UMOV UR13, 0x80004020 ;  /* 0x80004020000d7882 */ /* 0x000fe20000000000 */
[----:B------:R-:W-:Y:S02]  /*4600*/  UMOV UR7, 0x40004040 ;  /* 0x4000404000077882 */ /* 0x000fe40000000000 */
[----:B------:R3:W4:Y:S01]  /*4610*/  @P0 SYNCS.PHASECHK.TRANS64.TRYWAIT P1, [UR4], R4 ;  /* 0x00000004ff0005a7 */ /* 0x0007220008021104 */
[----:B------:R-:W-:Y:S11]  /*4620*/  ELECT P0, URZ, PT ;  /* 0x0000000000ff782f */ /* 0x000ff60003800000 */
[----:B------:R-:W-:Y:S02]  /*4630*/  @!UPT UIADD3 URZ, UPT, UPT, URZ, URZ, URZ ;  /* 0x000000fffffff290 */ /* 0x000fe4000fffe0ff */
[C---:B-----5:R-:W-:Y:S01]  /*4640*/  @P0 R2UR.BROADCAST UR14, R5.reuse ;  /* 0x00000000050e02ca */ /* 0x060fe200008e0000 */
[----:B------:R-:W-:Y:S01]  /*4650*/  ULEA UR4, UR5, UR21, 0x9 ;  /* 0x0000001505047291 */ /* 0x000fe2000f8e48ff */
[----:B------:R-:W-:Y:S11]  /*4660*/  ELECT P0, URZ, PT ;  /* 0x0000000000ff782f */ /* 0x000ff60003800000 */
[----:B------:R-:W-:Y:S02]  /*4670*/  @!UPT UIADD3 URZ, UPT, UPT, URZ, URZ, URZ ;  /* 0x000000fffffff290 */ /* 0x000fe4000fffe0ff */
[----:B------:R-:W-:Y:S01]  /*4680*/  @P0 R2UR.BROADCAST UR11, R5 ;  /* 0x00000000050b02ca */ /* 0x000fe200008e0000 */
[----:B------:R-:W-:Y:S01]  /*4690*/  UIADD3 UR6, UPT, UPT, UR4, 0x100, URZ ;  /* 0x0000010004067890 */ /* 0x000fe2000fffe0ff */
[----:B------:R-:W-:Y:S02]  /*46a0*/  UMOV UR5, 0x40004040 ;  /* 0x4000404000057882 */ /* 0x000fe40000000000 */
[----:B------:R1:W-:Y:S01]  /*46b0*/  UTCQMMA.2CTA gdesc[UR4], gdesc[UR8], tmem[UR14], tmem[UR26], idesc[UR27], UP2 ;  /* 0x00ff1a08040075ea */ /* 0x0003e2000920030e */
[----:B------:R-:W-:Y:S08]  /*46c0*/  UPLOP3.LUT UP2, UPT, UPT, UPT, UPT, 0x80, 0x8 ;  /* 0x000000000008789c */ /* 0x000ff00003f4f070 */
[----:B------:R3:W-:Y:S01]  /*46d0*/  UTCQMMA.2CTA gdesc[UR6], gdesc[UR12], tmem[UR11], tmem[UR24], idesc[UR25], UPT ;  /* 0x00ff180c060075ea */ /* 0x0007e2000ba0030b */
[----:B------:R3:W-:Y:S01]  /*46e0*/  UTCBAR.2CTA.MULTICAST [UR10], URZ, UR19 ;  /* 0x000000ff0a0073e9 */ /* 0x0007e20008200813 */
[----:B-1----:R-:W-:Y:S01]  /*46f0*/  UMOV UR5, UR15 ;  /* 0x0000000f00057c82 */ /* 0x002fe20008000000 */
[----:B------:R-:W-:Y:S05]  /*4700*/  BRA.U UP3, `(.L_x_81) ;  /* 0xfffffffd03607547 */ /* 0x000fea000b83ffff */
.L_x_78:
[----:B------:R-:W-:-:S09]  /*4710*/  UIADD3 UR4, UPT, UPT, UR23, 0x140, URZ ;  /* 0x0000014017047890 */ /* 0x000fd2000fffe0ff */
[----:B------:R2:W-:Y:S01]  /*4720*/  UTCBAR.2CTA.MULTICAST [UR4], URZ, UR30 ;  /* 0x000000ff040073e9 */ /* 0x0005e2000820081e */
[----:B------:R-:W-:Y:S02]  /*4730*/  NOP ;  /* 0x0000000000007918 */ /* 0x000fe40000000000 */
.L_x_77:
[----:B--2---:R-:W-:Y:S01]  /*4740*/  UIADD3 UR4, UPT, UPT, UR22, 0x1, URZ ;  /* 0x0000000116047890 */ /* 0x004fe2000fffe0ff */
[----:B------:R-:W-:-:S03]  /*4750*/  LOP3.LUT R2, R2, 0x1, RZ, 0x3c, !PT ;  /* 0x0000000102027812 */ /* 0x000fc600078e3cff */
[----:B------:R-:W-:-:S04]  /*4760*/  UISETP.NE.AND UP0, UPT, UR4, 0x2, UPT ;  /* 0x000000020400788c */ /* 0x000fc8000bf05270 */
[----:B------:R-:W-:Y:S02]  /*4770*/  USEL UR5, URZ, 0x1, UP0 ;  /* 0x00000001ff057887 */ /* 0x000fe40008000000 */
[----:B------:R-:W-:-:S04]  /*4780*/  USEL UR22, UR4, URZ, UP0 ;  /* 0x000000ff04167287 */ /* 0x000fc80008000000 */
[----:B------:R-:W-:Y:S01]  /*4790*/  LOP3.LUT R8, R8, UR5, RZ, 0x3c, !PT ;  /* 0x0000000508087c12 */ /* 0x000fe2000f8e3cff */
[----:B------:R-:W-:Y:S07]  /*47a0*/  @P2 BRA `(.L_x_82) ;  /* 0xfffffff800c02947 */ /* 0x000fee000383ffff */
[----:B------:R-:W2:Y:S01]  /*47b0*/  S2UR UR8, SR_CgaCtaId ;  /* 0x00000000000879c3 */ /* 0x000ea20000008800 */
[----:B------:R-:W-:Y:S01]  /*47c0*/  ELECT P0, URZ, PT ;  /* 0x0000000000ff782f */ /* 0x000fe20003800000 */
[----:B------:R-:W-:Y:S01]  /*47d0*/  HFMA2 R0, -RZ, RZ, 0, 5.9604644775390625e-08 ;  /* 0x00000001ff007431 */ /* 0x000fe200000001ff */
[----:B------:R-:W-:-:S05]  /*47e0*/  UMOV UR4, 0x40 ;  /* 0x0000004000047882 */ /* 0x000fca0000000000 */
[----:B------:R-:W-:Y:S01]  /*47f0*/  UVIRTCOUNT.DEALLOC.SMPOOL 0x80 ;  /* 0x000000800000784c */ /* 0x000fe20000000000 */
[----:B------:R-:W-:Y:S02]  /*4800*/  UISETP.NE.AND UP0, UPT, UR33, URZ, UPT ;  /* 0x000000ff2100728c */ /* 0x000fe4000bf05270 */
[----:B--2---:R-:W-:-:S09]  /*4810*/  ULEA UR8, UR8, UR4, 0x18 ;  /* 0x0000000408087291 */ /* 0x004fd2000f8ec0ff */
[----:B------:R2:W-:Y:S01]  /*4820*/  @P0 STS.U8 [UR8+0x1c], R0 ;  /* 0x00001c00ff000988 */ /* 0x0005e20008000008 */
[----:B------:R-:W-:Y:S05]  /*4830*/  BRA.U UP0, `(.L_x_83) ;  /* 0x0000000100587547 */ /* 0x000fea000b800000 */
[----:B------:R-:W-:Y:S01]  /*4840*/  UIADD3 UR5, UPT, UPT, UR18, 0x150, URZ ;  /* 0x0000015012057890 */ /* 0x000fe2000fffe0ff */
[----:B-1----:R-:W-:-:S03]  /*4850*/  SHF.L.U32 R5, R8, 0x1f, RZ ;  /* 0x0000001f08057819 */ /* 0x002fc600000006ff */
[----:B------:R-:W-:-:S09]  /*4860*/  ULEA UR4, UR22, UR5, 0x3 ;  /* 0x0000000516047291 */ /* 0x000fd2000f8e18ff */
[----:B------:R-:W1:Y:S02]  /*4870*/  SYNCS.PHASECHK.TRANS64.TRYWAIT P0, [UR4], R5 ;  /* 0x00000005ff0075a7 */ /* 0x000e640008001104 */
[----:B-1----:R-:W-:Y:S05]  /*4880*/  @!P0 BRA `(.L_x_84) ;  /* 0x00000060008c8947 */ /* 0x002fea0003800000 */
.L_x_176:
[----:B------:R-:W-:-:S04]  /*4890*/  UIADD3 UR4, UPT, UPT, UR22, 0x1, URZ ;  /* 0x0000000116047890 */ /* 0x000fc8000fffe0ff */
[----:B------:R-:W-:-:S04]  /*48a0*/  UISETP.NE.AND UP1, UPT, UR4, 0x2, UPT ;  /* 0x000000020400788c */ /* 0x000fc8000bf25270 */
[----:B---3--:R-:W-:Y:S02]  /*48b0*/  USEL UR6, URZ, 0x1, UP1 ;  /* 0x00000001ff067887 */ /* 0x008fe40008800000 */
[----:B------:R-:W-:-:S04]  /*48c0*/  USEL UR4, UR4, URZ, UP1 ;  /* 0x000000ff04047287 */ /* 0x000fc80008800000 */
[----:B------:R-:W-:Y:S01]  /*48d0*/  ULEA UR4, UR4, UR5, 0x3 ;  /* 0x0000000504047291 */ /* 0x000fe2000f8e18ff */
[----:B-1----:R-:W-:-:S04]  /*48e0*/  LOP3.LUT R5, R8, UR6, RZ, 0x3c, !PT ;  /* 0x0000000608057c12 */ /* 0x002fc8000f8e3cff */
[----:B------:R-:W-:Y:S01]  /*48f0*/  SHF.L.U32 R5, R5, 0x1f, RZ ;  /* 0x0000001f05057819 */ /* 0x000fe200000006ff */
[----:B--2---:R-:W-:-:S04]  /*4900*/  IMAD.U32 R0, RZ, RZ, UR4 ;  /* 0x00000004ff007e24 */ /* 0x004fc8000f8e00ff */
[----:B------:R1:W2:Y:S03]  /*4910*/  SYNCS.PHASECHK.TRANS64.TRYWAIT P0, [R0+URZ], R5 ;  /* 0x00000005000075a7 */ /* 0x0002a600080011ff */
[----:B--2---:R-:W-:Y:S05]  /*4920*/  @!P0 NANOSLEEP.SYNCS 0x989680 ;  /* 0x009896800000895d */ /* 0x004fea0003900000 */
[----:B------:R-:W2:Y:S02]  /*4930*/  @!P0 SYNCS.PHASECHK.TRANS64 P0, [R0+URZ], R5 ;  /* 0x00000005000085a7 */ /* 0x000ea400080010ff */
[----:B--2---:R-:W-:Y:S05]  /*4940*/  @P0 BRA `(.L_x_85) ;  /* 0x0000000000200947 */ /* 0x004fea0003800000 */
.L_x_86:
[----:B--2---:R2:W3:Y:S02]  /*4950*/  SYNCS.PHASECHK.TRANS64.TRYWAIT P0, [R0+URZ], R5 ;  /* 0x00000005000075a7 */ /* 0x0044e400080011ff */
[----:B---3--:R-:W-:Y:S05]  /*4960*/  @!P0 NANOSLEEP.SYNCS 0x989680 ;  /* 0x009896800000895d */ /* 0x008fea0003900000 */
[----:B------:R-:W3:Y:S02]  /*4970*/  @!P0 SYNCS.PHASECHK.TRANS64 P0, [R0+URZ], R5 ;  /* 0x00000005000085a7 */ /* 0x000ee400080010ff */
[----:B---3--:R-:W-:Y:S05]  /*4980*/  @!P0 BRA `(.L_x_86) ;  /* 0xfffffffc00f08947 */ /* 0x008fea000383ffff */
[----:B------:R-:W-:Y:S05]  /*4990*/  BRA `(.L_x_85) ;  /* 0x00000000000c7947 */ /* 0x000fea0003800000 */
.L_x_83:
[----:B------:R-:W-:-:S04]  /*49a0*/  UIADD3 UR4, UPT, UPT, UR18, 0x160, URZ ;  /* 0x0000016012047890 */ /* 0x000fc8000fffe0ff */
[----:B------:R-:W-:-:S09]  /*49b0*/  UPRMT UR4, UR32, 0x654, UR4 ;  /* 0x0000065420047896 */ /* 0x000fd20008000004 */
[----:B------:R-:W-:Y:S03]  /*49c0*/  SYNCS.ARRIVE.TRANS64.RED.A1T0 RZ, [UR4], RZ ;  /* 0x000000ffffff79a7 */ /* 0x000fe60008100404 */
.L_x_85:
[----:B-12---:R-:W-:Y:S01]  /*49d0*/  SHF.L.U32 R5, RZ, 0x1f, RZ ;  /* 0x0000001fff057819 */ /* 0x006fe200000006ff */
[----:B------:R-:W-:Y:S01]  /*49e0*/  UIADD3 UR4, UPT, UPT, UR18, 0x160, URZ ;  /* 0x0000016012047890 */ /* 0x000fe2000fffe0ff */
[----:B------:R-:W-:Y:S02]  /*49f0*/  PLOP3.LUT P0, PT, PT, PT, UP0, 0x80, 0x8 ;  /* 0x000000000008781c */ /* 0x000fe40003f0f008 */
[----:B----4-:R-:W1:Y:S02]  /*4a00*/  SYNCS.PHASECHK.TRANS64.TRYWAIT P1, [UR18+0x160], R5 ;  /* 0x00016005ff0075a7 */ /* 0x010e640008021112 */
[----:B-1----:R-:W-:Y:S09]  /*4a10*/  @!P1 BRA `(.L_x_87) ;  /* 0x0000006000409947 */ /* 0x002ff20003800000 */
.L_x_178:
[----:B------:R-:W-:Y:S01]  /*4a20*/  @!UP0 UPRMT UR4, UR32, 0x654, UR4 ;  /* 0x0000065420048896 */ /* 0x000fe20008000004 */
[----:B------:R-:W-:Y:S01]  /*4a30*/  LOP3.LUT R2, R3, 0xffff, RZ, 0xc0, !PT ;  /* 0x0000ffff03027812 */ /* 0x000fe200078ec0ff */
[----:B------:R-:W-:Y:S02]  /*4a40*/  IMAD.MOV.U32 R3, RZ, RZ, 0xffff ;  /* 0x0000ffffff037424 */ /* 0x000fe400078e00ff */
[----:B-1----:R-:W-:Y:S01]  /*4a50*/  IMAD.MOV.U32 R5, RZ, RZ, 0x1 ;  /* 0x00000001ff057424 */ /* 0x002fe200078e00ff */
[----:B------:R-:W-:-:S04]  /*4a60*/  SHF.R.U32.HI R2, RZ, 0x5, R2 ;  /* 0x00000005ff027819 */ /* 0x000fc80000011602 */
[----:B------:R-:W-:Y:S01]  /*4a70*/  @!P0 SYNCS.ARRIVE.TRANS64.RED.A1T0 RZ, [UR4], RZ ;  /* 0x000000ffffff89a7 */ /* 0x000fe20008100404 */
[----:B------:R-:W-:Y:S01]  /*4a80*/  NOP ;  /* 0x0000000000007918 */ /* 0x000fe20000000000 */
[----:B------:R-:W1:Y:S01]  /*4a90*/  LDS R0, [UR8+0x14] ;  /* 0x00001408ff007984 */ /* 0x000e620008000800 */
[-C--:B------:R-:W-:Y:S02]  /*4aa0*/  SHF.L.U32 R3, R3, R2.reuse, RZ ;  /* 0x0000000203037219 */ /* 0x080fe400000006ff */
[----:B------:R-:W-:Y:S02]  /*4ab0*/  SHF.L.U32 R5, R5, R2, RZ ;  /* 0x0000000205057219 */ /* 0x000fe400000006ff */
[----:B-1----:R-:W-:-:S04]  /*4ac0*/  LOP3.LUT R0, R0, R3, RZ, 0xc0, !PT ;  /* 0x0000000300007212 */ /* 0x002fc800078ec0ff */
[----:B------:R-:W-:-:S13]  /*4ad0*/  ISETP.NE.AND P0, PT, R0, R3, PT ;  /* 0x000000030000720c */ /* 0x000fda0003f05270 */
[----:B------:R-:W-:Y:S05]  /*4ae0*/  @P0 BRA `(.L_x_88) ;  /* 0x00000000005c0947 */ /* 0x000fea0003800000 */
[----:B------:R-:W1:Y:S02]  /*4af0*/  LDS R0, [UR8+0x18] ;  /* 0x00001808ff007984 */ /* 0x000e640008000800 */
[----:B-1----:R-:W-:-:S04]  /*4b00*/  LOP3.LUT R0, R0, R5, RZ, 0xc0, !PT ;  /* 0x0000000500007212 */ /* 0x002fc800078ec0ff */
[----:B------:R-:W-:-:S13]  /*4b10*/  ISETP.NE.AND P0, PT, R0, R5, PT ;  /* 0x000000050000720c */ /* 0x000fda0003f05270 */
[----:B------:R-:W-:Y:S05]  /*4b20*/  @P0 BRA `(.L_x_89) ;  /* 0x0000000000400947 */ /* 0x000fea0003800000 */
[----:B------:R-:W-:Y:S01]  /*4b30*/  R2UR UR4, R3 ;  /* 0x00000000030472ca */ /* 0x000fe200000e0000 */
[----:B------:R-:W1:Y:S01]  /*4b40*/  S2R R2, SR_LANEID ;  /* 0x0000000000027919 */ /* 0x000e620000000000 */
[----:B------:R-:W-:-:S04]  /*4b50*/  LOP3.LUT R5, RZ, R5, RZ, 0x33, !PT ;  /* 0x00000005ff057212 */ /* 0x000fc800078e33ff */
[----:B---3--:R-:W2:Y:S07]  /*4b60*/  REDUX UR6, R5 ;  /* 0x00000000050673c4 */ /* 0x008eae0000000000 */
[----:B------:R-:W-:-:S03]  /*4b70*/  ULOP3.LUT UR5, URZ, UR4, URZ, 0x33, !UPT ;  /* 0x00000004ff057292 */ /* 0x000fc6000f8e33ff */
[----:B------:R-:W-:Y:S02]  /*4b80*/  VOTEU.ANY UR4, UPT, PT ;  /* 0x0000000000047886 */ /* 0x000fe400038e0100 */
[----:B------:R-:W-:Y:S01]  /*4b90*/  UFLO.U32 UR4, UR4 ;  /* 0x00000004000472bd */ /* 0x000fe200080e0000 */
[----:B------:R-:W-:-:S04]  /*4ba0*/  IMAD.U32 R0, RZ, RZ, UR5 ;  /* 0x00000005ff007e24 */ /* 0x000fc8000f8e00ff */
[----:B------:R-:W3:Y:S02]  /*4bb0*/  REDUX UR7, R0 ;  /* 0x00000000000773c4 */ /* 0x000ee40000000000 */
[----:B------:R4:W-:Y:S01]  /*4bc0*/  UTCATOMSWS.AND URZ, UR5 ;  /* 0x0000000500ff79e3 */ /* 0x0009e20008000000 */
[----:B-1----:R-:W-:Y:S01]  /*4bd0*/  ISETP.EQ.U32.AND P0, PT, R2, UR4, PT ;  /* 0x0000000402007c0c */ /* 0x002fe2000bf02070 */
[----:B--2---:R-:W-:Y:S02]  /*4be0*/  IMAD.U32 R2, RZ, RZ, UR6 ;  /* 0x00000006ff027e24 */ /* 0x004fe4000f8e00ff */
[----:B---3--:R-:W-:-:S10]  /*4bf0*/  IMAD.U32 R3, RZ, RZ, UR7 ;  /* 0x00000007ff037e24 */ /* 0x008fd4000f8e00ff */
[----:B------:R4:W-:Y:S04]  /*4c00*/  @P0 ATOMS.AND RZ, [UR8+0x14], R3 ;  /* 0x00001403ffff098c */ /* 0x0009e8000a800008 */
[----:B------:R4:W-:Y:S01]  /*4c10*/  @P0 ATOMS.AND RZ, [UR8+0x18], R2 ;  /* 0x00001802ffff098c */ /* 0x0009e2000a800008 */
[----:B------:R-:W-:Y:S05]  /*4c20*/  BRA `(.L_x_90) ;  /* 0x0000000000147947 */ /* 0x000fea0003800000 */
.L_x_89:
[----:B------:R-:W-:Y:S02]  /*4c30*/  MOV R2, 0x4c50 ;  /* 0x00004c5000027802 */ /* 0x000fe40000000f00 */
[----:B---3-5:R-:W-:Y:S05]  /*4c40*/  CALL.REL.NOINC `($__internal_0_$__cuda_sm10x_tcgen05_guardrail_trap_col_being_dealloced_not_returned_by_alloc) ;  /* 0x0000006000987944 */ /* 0x028fea0003c00000 */
[----:B------:R-:W-:Y:S05]  /*4c50*/  BRA `(.L_x_90) ;  /* 0x0000000000087947 */ /* 0x000fea0003800000 */
.L_x_88:
[----:B------:R-:W-:Y:S02]  /*4c60*/  MOV R2, 0x4c80 ;  /* 0x00004c8000027802 */ /* 0x000fe40000000f00 */
[----:B---3-5:R-:W-:Y:S05]  /*4c70*/  CALL.REL.NOINC `($__internal_2_$__cuda_sm10x_tcgen05_guardrail_trap_unallocated_columns_being_dealloced) ;  /* 0x0000006000a47944 */ /* 0x028fea0003c00000 */
.L_x_90:
[----:B------:R-:W-:Y:S01]  /*4c80*/  NOP ;  /* 0x0000000000007918 */ /* 0x000fe20000000000 */
[----:B----4-:R-:W-:Y:S05]  /*4c90*/  EXIT ;  /* 0x000000000000794d */ /* 0x010fea0003800000 */
.L_x_62:
[----:B------:R-:W2:Y:S01]  /*4ca0*/  LDCU UR5, c[0x0][0x384] ;  /* 0x00007080ff0577ac */ /* 0x000ea20008000800 */
[----:B------:R-:W-:Y:S02]  /*4cb0*/  UISETP.NE.OR UP0, UPT, UR18, 0x3, !UP3 ;  /* 0x000000031200788c */ /* 0x000fe4000df05670 */
[----:B--2---:R-:W-:-:S07]  /*4cc0*/  UIADD3 UR5, UPT, UPT, UR5, 0x7f, URZ ;  /* 0x0000007f05057890 */ /* 0x004fce000fffe0ff */
[----:B------:R-:W-:Y:S05]  /*4cd0*/  BRA.U UP0, `(.L_x_91) ;  /* 0x0000001100a07547 */ /* 0x000fea000b800000 */
[----:B------:R-:W-:Y:S01]  /*4ce0*/  USHF.R.S32.HI UR4, URZ, 0x1f, UR5 ;  /* 0x0000001fff047899 */ /* 0x000fe20008011405 */
[----:B------:R-:W2:Y:S01]  /*4cf0*/  LDC.64 R14, c[0x0][0x348] ;  /* 0x0000d200ff0e7b82 */ /* 0x000ea20000000a00 */
[----:B------:R-:W3:Y:S01]  /*4d00*/  LDCU UR38, c[0x0][0x370] ;  /* 0x00006e00ff2677ac */ /* 0x000ee20008000800 */
[----:B------:R-:W-:Y:S02]  /*4d10*/  HFMA2 R10, -RZ, RZ, 0, 5.9604644775390625e-08 ;  /* 0x00000001ff0a7431 */ /* 0x000fe400000001ff */
[----:B------:R-:W-:Y:S01]  /*4d20*/  IMAD.MOV.U32 R8, RZ, RZ, RZ ;  /* 0x000000ffff087224 */ /* 0x000fe200078e00ff */
[----:B------:R-:W-:Y:S01]  /*4d30*/  ULEA.HI UR4, UR4, UR5, URZ, 0x7 ;  /* 0x0000000504047291 */ /* 0x000fe2000f8f38ff */
[----:B------:R-:W3:Y:S03]  /*4d40*/  LDCU.128 UR32, c[0x0][0xb10] ;  /* 0x00016200ff2077ac */ /* 0x000ee60008000c00 */
[----:B------:R-:W-:Y:S01]  /*4d50*/  USHF.R.S32.HI UR27, URZ, 0x7, UR4 ;  /* 0x00000007ff1b7899 */ /* 0x000fe20008011404 */
[----:B------:R-:W4:Y:S05]  /*4d60*/  LDCU UR37, c[0x0][0x374] ;  /* 0x00006e80ff2577ac */ /* 0x000f2a0008000800 */
[----:B------:R-:W-:Y:S01]  /*4d70*/  IMAD.U32 R2, RZ, RZ, UR27 ;  /* 0x0000001bff027e24 */ /* 0x000fe2000f8e00ff */
[----:B------:R-:W1:Y:S04]  /*4d80*/  LDCU.64 UR4, c[0x0][0x888] ;  /* 0x00011100ff0477ac */ /* 0x000e680008000a00 */
[----:B------:R-:W-:Y:S01]  /*4d90*/  IABS R0, R2 ;  /* 0x0000000200007213 */ /* 0x000fe20000000000 */
[----:B------:R-:W2:Y:S03]  /*4da0*/  LDCU.64 UR30, c[0x0][0x890] ;  /* 0x00011200ff1e77ac */ /* 0x000ea60008000a00 */
[----:B------:R-:W-:Y:S01]  /*4db0*/  R2UR UR28, R0 ;  /* 0x00000000001c72ca */ /* 0x000fe200000e0000 */
[----:B------:R-:W2:Y:S01]  /*4dc0*/  LDCU UR24, c[0x0][0xb0c] ;  /* 0x00016180ff1877ac */ /* 0x000ea20008000800 */
[----:B------:R-:W2:Y:S01]  /*4dd0*/  LDCU UR48, c[0x0][0xb20] ;  /* 0x00016400ff3077ac */ /* 0x000ea20008000800 */
[----:B------:R-:W2:Y:S10]  /*4de0*/  LDCU UR36, c[0x0][0x388] ;  /* 0x00007100ff2477ac */ /* 0x000eb40008000800 */
[----:B------:R-:W2:Y:S01]  /*4df0*/  I2F.RP R3, UR28 ;  /* 0x0000001c00037d06 */ /* 0x000ea20008209400 */
[----:B-1----:R-:W-:Y:S01]  /*4e00*/  UISETP.NE.U32.AND UP0, UPT, UR4, URZ, UPT ;  /* 0x000000ff0400728c */ /* 0x002fe2000bf05070 */
[----:B------:R-:W1:Y:S03]  /*4e10*/  LDCU UR4, c[0x0][0xb30] ;  /* 0x00016600ff0477ac */ /* 0x000e660008000800 */
[----:B------:R-:W-:Y:S01]  /*4e20*/  UISETP.NE.AND.EX UP5, UPT, UR5, URZ, UPT, UP0 ;  /* 0x000000ff0500728c */ /* 0x000fe2000bfa5300 */
[----:B------:R-:W-:Y:S01]  /*4e30*/  UMOV UR25, 0x400 ;  /* 0x0000040000197882 */ /* 0x000fe20000000000 */
[----:B---3--:R-:W-:-:S02]  /*4e40*/  UIMAD.WIDE.U32 UR8, UR38, UR32, URZ ;  /* 0x00000020260872a5 */ /* 0x008fc4000f8e00ff */
[----:B------:R-:W-:Y:S02]  /*4e50*/  ULEA UR25, UR40, UR25, 0x18 ;  /* 0x0000001928197291 */ /* 0x000fe4000f8ec0ff */
[----:B----4-:R-:W-:Y:S01]  /*4e60*/  UIMAD.WIDE.U32 UR10, UR37, UR35, URZ ;  /* 0x00000023250a72a5 */ /* 0x010fe2000f8e00ff */
[----:B--2---:R-:W2:Y:S01]  /*4e70*/  MUFU.RCP R0, R3 ;  /* 0x0000000300007308 */ /* 0x004ea20000001000 */
[----:B------:R-:W-:Y:S01]  /*4e80*/  UMOV UR6, URZ ;  /* 0x000000ff00067c82 */ /* 0x000fe20008000000 */
[----:B------:R-:W-:Y:S02]  /*4e90*/  UIADD3 UR45, UPT, UPT, UR25, 0x108, URZ ;  /* 0x00000108192d7890 */ /* 0x000fe4000fffe0ff */
[----:B------:R-:W-:Y:S02]  /*4ea0*/  UIADD3 UR17, UPT, UPT, UR25, 0x100, URZ ;  /* 0x0000010019117890 */ /* 0x000fe4000fffe0ff */
[----:B------:R-:W-:Y:S02]  /*4eb0*/  UISETP.NE.U32.AND UP6, UPT, UR30, URZ, UPT ;  /* 0x000000ff1e00728c */ /* 0x000fe4000bfc5070 */
[----:B------:R-:W-:-:S02]  /*4ec0*/  UIADD3 UR43, UPT, UPT, UR25, 0x138, URZ ;  /* 0x00000138192b7890 */ /* 0x000fc4000fffe0ff */
[----:B------:R-:W-:Y:S02]  /*4ed0*/  UISETP.NE.AND UP0, UPT, UR39, 0x1, UPT ;  /* 0x000000012700788c */ /* 0x000fe4000bf05270 */
[----:B------:R-:W-:Y:S01]  /*4ee0*/  UISETP.NE.AND UP0, UPT, UR24, 0x1, UPT ;  /* 0x000000011800788c */ /* 0x000fe2000bf05270 */
[----:B------:R-:W-:Y:S01]  /*4ef0*/  UMOV UR42, UR9 ;  /* 0x00000009002a7c82 */ /* 0x000fe20008000000 */
[----:B------:R-:W-:Y:S01]  /*4f00*/  UMOV UR41, UR11 ;  /* 0x0000000b00297c82 */ /* 0x000fe20008000000 */
[----:B------:R-:W-:Y:S01]  /*4f10*/  UISETP.GE.AND UP2, UPT, UR39, 0x1, UPT ;  /* 0x000000012700788c */ /* 0x000fe2000bf46270 */
[----:B--2---:R-:W-:Y:S01]  /*4f20*/  VIADD R0, R0, 0xffffffe ;  /* 0x0ffffffe00007836 */ /* 0x004fe20000000000 */
[----:B------:R-:W-:Y:S02]  /*4f30*/  UPRMT UR45, UR40, 0x654, UR45 ;  /* 0x00000654282d7896 */ /* 0x000fe4000800002d */
[----:B------:R-:W-:Y:S02]  /*4f40*/  UPRMT UR46, UR40, 0x654, UR17 ;  /* 0x00000654282e7896 */ /* 0x000fe40008000011 */
[----:B------:R-:W-:Y:S01]  /*4f50*/  UISETP.NE.AND UP0, UPT, UR34, 0x1, UPT ;  /* 0x000000012200788c */ /* 0x000fe2000bf05270 */
[----:B------:R-:W2:Y:S01]  /*4f60*/  F2I.FTZ.U32.TRUNC.NTZ R0, R0 ;  /* 0x0000000000007305 */ /* 0x000ea2000021f000 */
[----:B------:R-:W-:Y:S01]  /*4f70*/  UPLOP3.LUT UP4, UPT, UPT, UPT, UPT, 0x40, 0x4 ;  /* 0x000000000004789c */ /* 0x000fe20003f8e870 */
[----:B------:R-:W3:Y:S01]  /*4f80*/  LDCU.64 UR22, c[0x0][0xb28] ;  /* 0x00016500ff1677ac */ /* 0x000ee20008000a00 */
[----:B------:R-:W-:-:S02]  /*4f90*/  UISETP.NE.AND.EX UP6, UPT, UR31, URZ, UPT, UP6 ;  /* 0x000000ff1f00728c */ /* 0x000fc4000bfc5360 */
[----:B------:R-:W-:Y:S02]  /*4fa0*/  UPRMT UR43, URZ, 0x654, UR43 ;  /* 0x00000654ff2b7896 */ /* 0x000fe4000800002b */
[----:B------:R-:W-:Y:S02]  /*4fb0*/  USHF.R.U32.HI UR42, URZ, UR33, UR42 ;  /* 0x00000021ff2a7299 */ /* 0x000fe4000801162a */
[----:B------:R-:W-:Y:S01]  /*4fc0*/  USHF.R.U32.HI UR41, URZ, UR48, UR41 ;  /* 0x00000030ff297299 */ /* 0x000fe20008011629 */
[----:B--2---:R-:W-:Y:S01]  /*4fd0*/  R2UR UR7, R0 ;  /* 0x00000000000772ca */ /* 0x004fe200000e0000 */
[----:B-1----:R-:W-:Y:S01]  /*4fe0*/  UISETP.NE.AND UP3, UPT, UR4, 0x1, UPT ;  /* 0x000000010400788c */ /* 0x002fe2000bf65270 */
[----:B------:R-:W-:Y:S01]  /*4ff0*/  IABS R0, R2 ;  /* 0x0000000200007213 */ /* 0x000fe20000000000 */
[----:B------:R-:W-:Y:S01]  /*5000*/  UISETP.NE.AND UP2, UPT, UR36, URZ, UPT ;  /* 0x000000ff2400728c */ /* 0x000fe2000bf45270 */
[----:B------:R-:W-:Y:S01]  /*5010*/  MOV R2, 0x2000 ;  /* 0x0000200000027802 */ /* 0x000fe20000000f00 */
[----:B------:R-:W-:-:S02]  /*5020*/  UISETP.NE.AND UP0, UPT, UR27, URZ, UPT ;  /* 0x000000ff1b00728c */ /* 0x000fc4000bf05270 */
[----:B------:R-:W-:-:S05]  /*5030*/  IMAD.MOV R0, RZ, RZ, -R0 ;  /* 0x000000ffff007224 */ /* 0x000fca00078e0a00 */
[----:B------:R-:W-:Y:S01]  /*5040*/  R2UR UR44, R0 ;  /* 0x00000000002c72ca */ /* 0x000fe200000e0000 */
[----:B------:R-:W-:-:S04]  /*5050*/  UIADD3 UR5, UPT, UPT, URZ, -UR7, URZ ;  /* 0x80000007ff057290 */ /* 0x000fc8000fffe0ff */
[----:B------:R-:W-:-:S04]  /*5060*/  UIMAD UR5, UR5, UR28, URZ ;  /* 0x0000001c050572a4 */ /* 0x000fc8000f8e02ff */
[----:B------:R-:W-:-:S07]  /*5070*/  UIMAD.WIDE.U32 UR6, UR7, UR5, UR6 ;  /* 0x00000005070672a5 */ /* 0x000fce000f8e0006 */
[----:B---3--:R-:W-:-:S05]  /*5080*/  UMOV UR40, UR7 ;  /* 0x0000000700287c82 */ /* 0x008fca0008000000 */
.L_x_100:
[----:B------:R-:W-:Y:S04]  /*5090*/  SHF.L.U32 R3, R8, 0x1f, RZ ;  /* 0x0000001f08037819 */ /* 0x000fe800000006ff */
[----:B-1----:R-:W1:Y:S02]  /*50a0*/  SYNCS.PHASECHK.TRANS64.TRYWAIT P0, [UR25+0x130], R3 ;  /* 0x00013003ff0075a7 */ /* 0x002e640008001119 */
[----:B-1----:R-:W-:Y:S05]  /*50b0*/  @!P0 BRA `(.L_x_92) ;  /* 0x0000005800b08947 */ /* 0x002fea0003800000 */
.L_x_180:
[----:B------:R-:W2:Y:S01]  /*50c0*/  LDS.128 R4, [UR25+0x170] ;  /* 0x00017019ff047984 */ /* 0x000ea20008000c00 */
[----:B------:R-:W-:Y:S01]  /*50d0*/  UISETP.GE.AND UP0, UPT, UR39, 0x1, UPT ;  /* 0x000000012700788c */ /* 0x000fe2000bf06270 */
[----:B------:R-:W-:Y:S01]  /*50e0*/  @!PT LDS RZ, [RZ] ;  /* 0x00000000fffff984 */ /* 0x000fe20000000800 */
[----:B------:R-:W-:Y:S01]  /*50f0*/  @!PT LDS RZ, [RZ] ;  /* 0x00000000fffff984 */ /* 0x000fe20000000800 */
[----:B------:R-:W-:Y:S01]  /*5100*/  @!PT LDS RZ, [RZ] ;  /* 0x00000000fffff984 */ /* 0x000fe20000000800 */
[----:B------:R-:W-:Y:S01]  /*5110*/  @!PT LDS RZ, [RZ] ;  /* 0x00000000fffff984 */ /* 0x000fe20000000800 */
[----:B------:R3:W-:Y:S06]  /*5120*/  MEMBAR.ALL.CTA ;  /* 0x0000000000007992 */ /* 0x0007ec0000008000 */
[----:B---3--:R-:W3:Y:S02]  /*5130*/  FENCE.VIEW.ASYNC.S ;  /* 0x00000000000073c6 */ /* 0x008ee40000000000 */
[----:B---3--:R-:W-:Y:S01]  /*5140*/  SYNCS.ARRIVE.TRANS64.RED.A1T0 RZ, [UR43], RZ ;  /* 0x000000ffffff79a7 */ /* 0x008fe2000810042b */
[----:B--2---:R-:W-:Y:S11]  /*5150*/  LOP3.LUT P0, RZ, R6, 0x1, RZ, 0xc0, !PT ;  /* 0x0000000106ff7812 */ /* 0x004ff6000780c0ff */
[----:B------:R-:W-:Y:S02]  /*5160*/  @!UPT UIADD3 URZ, UPT, UPT, URZ, URZ, URZ ;  /* 0x000000fffffff290 */ /* 0x000fe4000fffe0ff */
[----:B------:R-:W-:Y:S01]  /*5170*/  VOTEU.ANY UP2, P0 ;  /* 0x0000000000ff7886 */ /* 0x000fe20000040100 */
[----:B------:R-:W-:Y:S11]  /*5180*/  PLOP3.LUT P0, PT, PT, PT, UP2, 0x80, 0x8 ;  /* 0x000000000008781c */ /* 0x000ff60003f0f028 */
[----:B------:R-:W-:Y:S02]  /*5190*/  @!UPT UIADD3 URZ, UPT, UPT, URZ, URZ, URZ ;  /* 0x000000fffffff290 */ /* 0x000fe4000fffe0ff */
[----:B-1----:R-:W-:Y:S02]  /*51a0*/  @P0 MOV R3, R4 ;  /* 0x0000000400030202 */ /* 0x002fe40000000f00 */
[----:B------:R-:W-:Y:S02]  /*51b0*/  @P0 LOP3.LUT R0, R5, 0xffff, RZ, 0xc0, !PT ;  /* 0x0000ffff05000812 */ /* 0x000fe400078ec0ff */
[----:B------:R-:W-:Y:S02]  /*51c0*/  @P0 R2UR UR5, R3 ;  /* 0x00000000030502ca */ /* 0x000fe400000e0000 */
[----:B------:R-:W-:Y:S11]  /*51d0*/  @P0 R2UR UR4, R0 ;  /* 0x00000000000402ca */ /* 0x000ff600000e0000 */
[----:B------:R-:W-:Y:S02]  /*51e0*/  @UP2 UMOV UR15, UR5 ;  /* 0x00000005000f2c82 */ /* 0x000fe40008000000 */
[----:B------:R-:W-:Y:S01]  /*51f0*/  @UP2 UMOV UR14, UR4 ;  /* 0x00000004000e2c82 */ /* 0x000fe20008000000 */
[----:B------:R-:W-:Y:S05]  /*5200*/  BRA.U !UP0, `(.L_x_93) ;  /* 0x0000000108c07547 */ /* 0x000fea000b800000 */
[----:B------:R-:W-:Y:S02]  /*5210*/  UIMAD.WIDE.U32 UR8, UR14, UR35, URZ ;  /* 0x000000230e0872a5 */ /* 0x000fe4000f8e00ff */
[----:B------:R-:W-:Y:S02]  /*5220*/  UP2UR UR16, UPR, URZ, 0x4 ;  /* 0x00000004ff107883 */ /* 0x000fe40008000000 */
[----:B------:R-:W-:Y:S02]  /*5230*/  UISETP.NE.AND UP2, UPT, UR34, 0x1, UPT ;  /* 0x000000012200788c */ /* 0x000fe4000bf45270 */
[----:B------:R-:W-:Y:S02]  /*5240*/  UIMAD.WIDE.U32 UR10, UR15, UR32, URZ ;  /* 0x000000200f0a72a5 */ /* 0x000fe4000f8e00ff */
[----:B------:R-:W-:Y:S02]  /*5250*/  USEL UR4, UR37, UR41, !UP2 ;  /* 0x0000002925047287 */ /* 0x000fe4000d000000 */
[----:B------:R-:W-:Y:S02]  /*5260*/  UISETP.NE.AND UP0, UPT, UR24, 0x1, UPT ;  /* 0x000000011800788c */ /* 0x000fe4000bf05270 */
[----:B------:R-:W-:Y:S02]  /*5270*/  UP2UR UR20, UPR, URZ, 0x2 ;  /* 0x00000002ff147883 */ /* 0x000fe40008000000 */
[----:B------:R-:W-:Y:S02]  /*5280*/  UISETP.NE.AND UP1, UPT, UR39, 0x1, UPT ;  /* 0x000000012700788c */ /* 0x000fe4000bf25270 */
[----:B------:R-:W-:Y:S02]  /*5290*/  UIMAD.WIDE.U32 UR12, UR4, UR22, URZ ;  /* 0x00000016040c72a5 */ /* 0x000fe4000f8e00ff */
[----:B------:R-:W-:Y:S01]  /*52a0*/  USEL UR7, UR38, UR42, !UP0 ;  /* 0x0000002a26077287 */ /* 0x000fe2000c000000 */
[----:B------:R-:W-:Y:S02]  /*52b0*/  UMOV UR5, UR9 ;  /* 0x0000000900057c82 */ /* 0x000fe40008000000 */
[----:B------:R-:W-:Y:S02]  /*52c0*/  USHF.R.U32.HI UR6, URZ, UR48, UR5 ;  /* 0x00000030ff067299 */ /* 0x000fe40008011605 */
[----:B------:R-:W-:Y:S02]  /*52d0*/  UIMAD.WIDE.U32 UR18, UR7, UR22, URZ ;  /* 0x00000016071272a5 */ /* 0x000fe4000f8e00ff */
[----:B------:R-:W-:Y:S02]  /*52e0*/  USEL UR6, UR14, UR6, !UP2 ;  /* 0x000000060e067287 */ /* 0x000fe4000d000000 */
[----:B------:R-:W-:Y:S01]  /*52f0*/  UISETP.NE.AND UP2, UPT, UR16, URZ, UPT ;  /* 0x000000ff1000728c */ /* 0x000fe2000bf45270 */
[----:B------:R-:W-:Y:S01]  /*5300*/  UMOV UR5, UR11 ;  /* 0x0000000b00057c82 */ /* 0x000fe20008000000 */
[----:B------:R-:W-:Y:S02]  /*5310*/  UIMAD.WIDE.U32 UR10, UR6, UR22, URZ ;  /* 0x00000016060a72a5 */ /* 0x000fe4000f8e00ff */
[----:B------:R-:W-:Y:S03]  /*5320*/  USHF.R.U32.HI UR8, URZ, UR33, UR5 ;  /* 0x00000021ff087299 */ /* 0x000fe60008011605 */
[----:B------:R-:W-:Y:S02]  /*5330*/  UMOV UR5, UR13 ;  /* 0x0000000d00057c82 */ /* 0x000fe40008000000 */
[----:B------:R-:W-:Y:S03]  /*5340*/  @UP1 USHF.R.U32.HI UR4, URZ, UR23, UR5 ;  /* 0x00000017ff041299 */ /* 0x000fe60008011605 */
[----:B------:R-:W-:Y:S01]  /*5350*/  UMOV UR5, UR19 ;  /* 0x0000001300057c82 */ /* 0x000fe20008000000 */
[----:B------:R-:W-:Y:S02]  /*5360*/  UIMAD UR4, UR39, UR4, URZ ;  /* 0x00000004270472a4 */ /* 0x000fe4000f8e02ff */
[----:B------:R-:W-:Y:S02]  /*5370*/  @UP1 USHF.R.U32.HI UR7, URZ, UR23, UR5 ;  /* 0x00000017ff071299 */ /* 0x000fe40008011605 */
[----:B------:R-:W-:Y:S02]  /*5380*/  USEL UR5, UR15, UR8, !UP0 ;  /* 0x000000080f057287 */ /* 0x000fe4000c000000 */
[----:B------:R-:W-:Y:S02]  /*5390*/  UIMAD UR8, UR39, UR7, URZ ;  /* 0x00000007270872a4 */ /* 0x000fe4000f8e02ff */
[----:B------:R-:W-:Y:S03]  /*53a0*/  UISETP.GE.AND UP0, UPT, UR6, UR4, UPT ;  /* 0x000000040600728c */ /* 0x000fe6000bf06270 */
[----:B------:R-:W-:Y:S01]  /*53b0*/  UMOV UR4, UR11 ;  /* 0x0000000b00047c82 */ /* 0x000fe20008000000 */
[----:B------:R-:W-:Y:S02]  /*53c0*/  UISETP.GE.OR UP0, UPT, UR5, UR8, UP0 ;  /* 0x000000080500728c */ /* 0x000fe40008706670 */
[----:B------:R-:W-:Y:S02]  /*53d0*/  USHF.R.U32.HI UR4, URZ, UR23, UR4 ;  /* 0x00000017ff047299 */ /* 0x000fe40008011604 */
[----:B------:R-:W-:Y:S02]  /*53e0*/  UIMAD.WIDE.U32 UR8, UR5, UR22, URZ ;  /* 0x00000016050872a5 */ /* 0x000fe4000f8e00ff */
[----:B------:R-:W-:Y:S04]  /*53f0*/  USEL UR10, UR6, UR4, !UP1 ;  /* 0x00000004060a7287 */ /* 0x000fe8000c800000 */
[----:B------:R-:W-:Y:S01]  /*5400*/  UIADD3 UR11, UPT, UPT, -UR10, URZ, URZ ;  /* 0x000000ff0a0b7290 */ /* 0x000fe2000fffe1ff */
[----:B------:R-:W-:Y:S02]  /*5410*/  @!UP0 UMOV UR4, UR9 ;  /* 0x0000000900048c82 */ /* 0x000fe40008000000 */
[----:B------:R-:W-:Y:S02]  /*5420*/  @!UP0 USHF.R.U32.HI UR4, URZ, UR23, UR4 ;  /* 0x00000017ff048299 */ /* 0x000fe40008011604 */
[----:B------:R-:W-:Y:S02]  /*5430*/  UIMAD UR8, UR39, UR11, UR6 ;  /* 0x0000000b270872a4 */ /* 0x000fe4000f8e0206 */
[----:B------:R-:W-:Y:S02]  /*5440*/  @!UP0 USEL UR4, UR5, UR4, !UP1 ;  /* 0x0000000405048287 */ /* 0x000fe4000c800000 */
[----:B------:R-:W-:Y:S02]  /*5450*/  UISETP.NE.AND UP1, UPT, UR20, URZ, UPT ;  /* 0x000000ff1400728c */ /* 0x000fe4000bf25270 */
[----:B------:R-:W-:Y:S02]  /*5460*/  @!UP0 UIMAD UR8, UR7, UR8, UR4 ;  /* 0x00000008070882a4 */ /* 0x000fe4000f8e0204 */
[----:B------:R-:W-:Y:S02]  /*5470*/  @!UP0 UIADD3 UR9, UPT, UPT, UR10, -UR4, URZ ;  /* 0x800000040a098290 */ /* 0x000fe4000fffe0ff */
[----:B------:R-:W-:Y:S02]  /*5480*/  UIADD3 UR4, UPT, UPT, -UR5, URZ, URZ ;  /* 0x000000ff05047290 */ /* 0x000fe4000fffe1ff */
[----:B------:R-:W-:Y:S02]  /*5490*/  UIADD3 UR7, UPT, UPT, -UR6, URZ, URZ ;  /* 0x000000ff06077290 */ /* 0x000fe4000fffe1ff */
[----:B------:R-:W-:Y:S02]  /*54a0*/  @!UP0 UIMAD UR6, UR9, UR39, UR5 ;  /* 0x00000027090682a4 */ /* 0x000fe4000f8e0205 */
[----:B------:R-:W-:Y:S02]  /*54b0*/  UIMAD UR15, UR24, UR4, UR15 ;  /* 0x00000004180f72a4 */ /* 0x000fe4000f8e020f */
[----:B------:R-:W-:Y:S01]  /*54c0*/  UIMAD UR14, UR34, UR7, UR14 ;  /* 0x00000007220e72a4 */ /* 0x000fe2000f8e020e */
[----:B------:R-:W-:Y:S02]  /*54d0*/  @!UP0 UMOV UR5, UR8 ;  /* 0x0000000800058c82 */ /* 0x000fe40008000000 */
[----:B------:R-:W-:Y:S02]  /*54e0*/  UIMAD UR15, UR5, UR24, UR15 ;  /* 0x00000018050f72a4 */ /* 0x000fe4000f8e020f */
[----:B------:R-:W-:Y:S11]  /*54f0*/  UIMAD UR14, UR6, UR34, UR14 ;  /* 0x00000022060e72a4 */ /* 0x000ff6000f8e020e */
[----:B------:R-:W-:Y:S01]  /*5500*/  @!UPT UIADD3 URZ, UPT, UPT, URZ, URZ, URZ ;  /* 0x000000fffffff290 */ /* 0x000fe2000fffe0ff */
.L_x_93:
[----:B------:R-:W1:Y:S01]  /*5510*/  @!UP3 LDCU.128 UR8, c[0x0][0xb10] ;  /* 0x00016200ff08b7ac */ /* 0x000e620008000c00 */
[----:B------:R-:W-:Y:S04]  /*5520*/  MOV R0, UR26 ;  /* 0x0000001a00007c02 */ /* 0x000fe80008000f00 */
[----:B------:R-:W-:Y:S01]  /*5530*/  IABS R0, R0 ;  /* 0x0000000000007213 */ /* 0x000fe20000000000 */
[----:B------:R-:W2:Y:S01]  /*5540*/  @!UP3 LDCU UR5, c[0x0][0xb0c] ;  /* 0x00016180ff05b7ac */ /* 0x000ea20008000800 */
[----:B-1----:R-:W-:Y:S07]  /*5550*/  UIMAD.WIDE.U32 UR6, UR15, UR8, URZ ;  /* 0x000000080f0672a5 */ /* 0x002fee000f8e00ff */
[----:B------:R-:W-:Y:S01]  /*5560*/  @!UP3 UMOV UR4, UR7 ;  /* 0x000000070004bc82 */ /* 0x000fe20008000000 */
[----:B--2---:R-:W-:Y:S02]  /*5570*/  @!UP3 UISETP.NE.AND UP0, UPT, UR5, 0x1, UPT ;  /* 0x000000010500b88c */ /* 0x004fe4000bf05270 */
[----:B------:R-:W-:Y:S02]  /*5580*/  @!UP3 USHF.R.U32.HI UR4, URZ, UR9, UR4 ;  /* 0x00000009ff04b299 */ /* 0x000fe40008011604 */
[----:B------:R-:W-:Y:S02]  /*5590*/  UIMAD.WIDE.U32 UR6, UR14, UR11, URZ ;  /* 0x0000000b0e0672a5 */ /* 0x000fe4000f8e00ff */
[----:B------:R-:W-:Y:S02]  /*55a0*/  @!UP3 USEL UR8, UR15, UR4, !UP0 ;  /* 0x000000040f08b287 */ /* 0x000fe4000c000000 */
[----:B------:R-:W-:Y:S03]  /*55b0*/  @!UP3 UISETP.NE.AND UP0, UPT, UR10, 0x1, UPT ;  /* 0x000000010a00b88c */ /* 0x000fe6000bf05270 */
[----:B------:R-:W-:Y:S02]  /*55c0*/  @!UP3 UMOV UR6, UR7 ;  /* 0x000000070006bc82 */ /* 0x000fe40008000000 */
[----:B------:R-:W1:Y:S02]  /*55d0*/  @!UP3 LDCU UR4, c[0x0][0xb20] ;  /* 0x00016400ff04b7ac */ /* 0x000e640008000800 */
[----:B-1----:R-:W-:Y:S04]  /*55e0*/  @!UP3 USHF.R.U32.HI UR6, URZ, UR4, UR6 ;  /* 0x00000004ff06b299 */ /* 0x002fe80008011606 */
[----:B------:R-:W-:Y:S04]  /*55f0*/  @!UP3 USEL UR6, UR14, UR6, !UP0 ;  /* 0x000000060e06b287 */ /* 0x000fe8000c000000 */
[----:B------:R-:W-:Y:S02]  /*5600*/  @!UP3 UIADD3 UR4, UPT, UPT, -UR8, UR6, URZ ;  /* 0x000000060804b290 */ /* 0x000fe4000fffe1ff */
[----:B------:R-:W-:Y:S02]  /*5610*/  @!UP3 UIADD3 UR6, UPT, UPT, UR8, -UR6, URZ ;  /* 0x800000060806b290 */ /* 0x000fe4000fffe0ff */
[----:B------:R-:W-:Y:S02]  /*5620*/  @!UP3 UIMAD UR15, UR4, UR5, UR15 ;  /* 0x00000005040fb2a4 */ /* 0x000fe4000f8e020f */
[----:B------:R-:W-:Y:S01]  /*5630*/  @!UP3 UIMAD UR14, UR6, UR10, UR14 ;  /* 0x0000000a060eb2a4 */ /* 0x000fe2000f8e020e */
[----:B------:R-:W-:Y:S11]  /*5640*/  BRA.U UP4, `(.L_x_94) ;  /* 0x0000000104107547 */ /* 0x000ff6000b800000 */
[----:B------:R-:W-:Y:S04]  /*5650*/  MOV R3, UR47 ;  /* 0x0000002f00037c02 */ /* 0x000fe80008000f00 */
[----:B------:R-:W-:Y:S04]  /*5660*/  SHF.L.U32 R12, R3, 0x1f, RZ ;  /* 0x0000001f030c7819 */ /* 0x000fe800000006ff */
[----:B------:R-:W1:Y:S02]  /*5670*/  SYNCS.PHASECHK.TRANS64.TRYWAIT P1, [UR25+0x128], R12 ;  /* 0x0001280cff0075a7 */ /* 0x000e640008021119 */
[----:B-1----:R-:W-:Y:S05]  /*5680*/  @!P1 BRA `(.L_x_95) ;  /* 0x0000005400549947 */ /* 0x002fea0003800000 */
.L_x_94:
[----:B------:R-:W-:Y:S01]  /*5690*/  UISETP.NE.AND UP4, UPT, UR27, URZ, UPT ;  /* 0x000000ff1b00728c */ /* 0x000fe2000bf85270 */
[----:B------:R-:W-:Y:S01]  /*56a0*/  R2UR UR4, R0 ;  /* 0x00000000000472ca */ /* 0x000fe200000e0000 */
[----:B------:R-:W-:Y:S01]  /*56b0*/  USHF.L.U32 UR19, UR29, 0x7, URZ ;  /* 0x000000071d137899 */ /* 0x000fe200080006ff */
[----:B------:R-:W-:Y:S05]  /*56c0*/  IMAD.U32 R0, RZ, RZ, UR36 ;  /* 0x00000024ff007e24 */ /* 0x000fea000f8e00ff */
[----:B------:R-:W-:Y:S04]  /*56d0*/  IABS R9, R0 ;  /* 0x0000000000097213 */ /* 0x000fe80000000000 */
[----:B------:R-:W2:Y:S02]  /*56e0*/  I2F.RP R16, R9 ;  /* 0x0000000900107306 */ /* 0x000ea40000209400 */
[----:B------:R-:W-:Y:S07]  /*56f0*/  UIMAD.WIDE.U32 UR6, UR40, UR4, URZ ;  /* 0x00000004280672a5 */ /* 0x000fee000f8e00ff */
[----:B------:R-:W-:Y:S02]  /*5700*/  UMOV UR20, UR7 ;  /* 0x0000000700147c82 */ /* 0x000fe40008000000 */
[----:B------:R-:W-:Y:S04]  /*5710*/  UIMAD UR4, UR20, UR44, UR4 ;  /* 0x0000002c140472a4 */ /* 0x000fe8000f8e0204 */
[----:B------:R-:W-:Y:S01]  /*5720*/  UISETP.GT.U32.AND UP0, UPT, UR28, UR4, UPT ;  /* 0x000000041c00728c */ /* 0x000fe2000bf04070 */
[----:B--2---:R-:W2:Y:S10]  /*5730*/  MUFU.RCP R0, R16 ;  /* 0x0000001000007308 */ /* 0x004eb40000001000 */
[----:B------:R-:W-:Y:S02]  /*5740*/  @!UP0 UIADD3 UR4, UPT, UPT, UR4, -UR28, URZ ;  /* 0x8000001c04048290 */ /* 0x000fe4000fffe0ff */
[----:B------:R-:W-:Y:S02]  /*5750*/  @!UP0 UIADD3 UR20, UPT, UPT, UR20, 0x1, URZ ;  /* 0x0000000114148890 */ /* 0x000fe4000fffe0ff */
[----:B------:R-:W-:Y:S02]  /*5760*/  UISETP.GE.U32.AND UP0, UPT, UR4, UR28, UPT ;  /* 0x0000001c0400728c */ /* 0x000fe4000bf06070 */
[----:B------:R-:W-:Y:S01]  /*5770*/  ULOP3.LUT UR4, UR26, UR27, URZ, 0x3c, !UPT ;  /* 0x0000001b1a047292 */ /* 0x000fe2000f8e3cff */
[----:B--2---:R-:W-:Y:S04]  /*5780*/  VIADD R11, R0, 0xffffffe ;  /* 0x0ffffffe000b7836 */ /* 0x004fe80000000000 */
[----:B------:R-:W1:Y:S04]  /*5790*/  F2I.FTZ.U32.TRUNC.NTZ R13, R11 ;  /* 0x0000000b000d7305 */ /* 0x000e68000021f000 */
[----:B------:R-:W-:Y:S02]  /*57a0*/  @UP0 UIADD3 UR20, UPT, UPT, UR20, 0x1, URZ ;  /* 0x0000000114140890 */ /* 0x000fe4000fffe0ff */
[----:B------:R-:W-:Y:S01]  /*57b0*/  UISETP.GE.AND UP0, UPT, UR4, URZ, UPT ;  /* 0x000000ff0400728c */ /* 0x000fe2000bf06270 */
[--C-:B-1----:R-:W-:Y:S10]  /*57c0*/  IMAD.MOV R12, RZ, RZ, -R13.reuse ;  /* 0x000000ffff0c7224 */ /* 0x102ff400078e0a0d */
[----:B------:R-:W-:Y:S02]  /*57d0*/  @!UP0 UIADD3 UR20, UPT, UPT, -UR20, URZ, URZ ;  /* 0x000000ff14148290 */ /* 0x000fe4000fffe1ff */
[----:B------:R-:W-:Y:S01]  /*57e0*/  @!UP4 ULOP3.LUT UR20, URZ, UR27, URZ, 0x33, !UPT ;  /* 0x0000001bff14c292 */ /* 0x000fe2000f8e33ff */
[----:B------:R-:W-:Y:S01]  /*57f0*/  IMAD R3, R12, R9, RZ ;  /* 0x000000090c037224 */ /* 0x000fe200078e02ff */
[----:B------:R-:W-:Y:S01]  /*5800*/  UISETP.NE.AND UP4, UPT, UR36, URZ, UPT ;  /* 0x000000ff2400728c */ /* 0x000fe2000bf85270 */
[----:B------:R-:W-:Y:S01]  /*5810*/  IMAD.MOV.U32 R12, RZ, RZ, RZ ;  /* 0x000000ffff0c7224 */ /* 0x000fe200078e00ff */
[----:B------:R-:W-:Y:S02]  /*5820*/  ULOP3.LUT UR4, UR20, UR36, URZ, 0x3c, !UPT ;  /* 0x0000002414047292 */ /* 0x000fe4000f8e3cff */
[----:B------:R-:W-:Y:S01]  /*5830*/  MOV R0, UR20 ;  /* 0x0000001400007c02 */ /* 0x000fe20008000f00 */
[----:B------:R-:W-:Y:S01]  /*5840*/  IMAD.HI.U32 R13, R13, R3, R12 ;  /* 0x000000030d0d7227 */ /* 0x000fe200078e000c */
[----:B------:R-:W-:Y:S02]  /*5850*/  UISETP.GE.AND UP0, UPT, UR4, URZ, UPT ;  /* 0x000000ff0400728c */ /* 0x000fe4000bf06270 */
[----:B------:R-:W-:Y:S01]  /*5860*/  IABS R0, R0 ;  /* 0x0000000000007213 */ /* 0x000fe20000000000 */
[----:B------:R-:W-:Y:S04]  /*5870*/  UIADD3 UR4, UPT, UPT, -UR20, URZ, URZ ;  /* 0x000000ff14047290 */ /* 0x000fe8000fffe1ff */
[----:B------:R-:W-:Y:S01]  /*5880*/  IMAD.HI.U32 R13, R13, R0, RZ ;  /* 0x000000000d0d7227 */ /* 0x000fe200078e00ff */
[----:B------:R-:W-:Y:S03]  /*5890*/  UIMAD UR4, UR27, UR4, UR26 ;  /* 0x000000041b0472a4 */ /* 0x000fe6000f8e021a */
[----:B------:R-:W-:Y:S01]  /*58a0*/  IMAD.MOV R3, RZ, RZ, -R13 ;  /* 0x000000ffff037224 */ /* 0x000fe200078e0a0d */
[----:B------:R-:W-:Y:S03]  /*58b0*/  USHF.L.U32 UR18, UR4, 0x7, URZ ;  /* 0x0000000704127899 */ /* 0x000fe600080006ff */
[C---:B------:R-:W-:Y:S05]  /*58c0*/  IMAD R0, R9.reuse, R3, R0 ;  /* 0x0000000309007224 */ /* 0x040fea00078e0200 */
[----:B------:R-:W-:Y:S11]  /*58d0*/  ISETP.GT.U32.AND P1, PT, R9, R0, PT ;  /* 0x000000000900720c */ /* 0x000ff60003f24070 */
[----:B------:R-:W-:Y:S02]  /*58e0*/  @!UPT UIADD3 URZ, UPT, UPT, URZ, URZ, URZ ;  /* 0x000000fffffff290 */ /* 0x000fe4000fffe0ff */
[-C--:B------:R-:W-:Y:S01]  /*58f0*/  @!P1 IADD3 R0, PT, PT, R0, -R9.reuse, RZ ;  /* 0x8000000900009210 */ /* 0x080fe20007ffe0ff */
[----:B------:R-:W-:Y:S01]  /*5900*/  @!P1 VIADD R13, R13, 0x1 ;  /* 0x000000010d0d9836 */ /* 0x000fe20000000000 */
[----:B------:R-:W-:Y:S02]  /*5910*/  ISETP.NE.U32.AND P1, PT, RZ, UR30, PT ;  /* 0x0000001eff007c0c */ /* 0x000fe4000bf25070 */
[----:B------:R-:W-:Y:S02]  /*5920*/  ISETP.GE.U32.AND P2, PT, R0, R9, PT ;  /* 0x000000090000720c */ /* 0x000fe40003f46070 */
[----:B------:R-:W-:Y:S02]  /*5930*/  ISETP.NE.AND.EX P1, PT, RZ, UR31, PT, P1 ;  /* 0x0000001fff007c0c */ /* 0x000fe4000bf25310 */
[----:B------:R-:W-:Y:S09]  /*5940*/  SHF.L.U32 R9, R10, 0x1f, RZ ;  /* 0x0000001f0a097819 */ /* 0x000ff200000006ff */
[----:B------:R-:W-:Y:S04]  /*5950*/  @P2 IADD3 R13, PT, PT, R13, 0x1, RZ ;  /* 0x000000010d0d2810 */ /* 0x000fe80007ffe0ff */
[----:B------:R-:W-:Y:S11]  /*5960*/  R2UR UR21, R13 ;  /* 0x000000000d1572ca */ /* 0x000ff600000e0000 */
[----:B------:R-:W-:Y:S02]  /*5970*/  @!UPT UIADD3 URZ, UPT, UPT, URZ, URZ, URZ ;  /* 0x000000fffffff290 */ /* 0x000fe4000fffe0ff */
[----:B------:R-:W-:Y:S02]  /*5980*/  @!UP0 UIADD3 UR21, UPT, UPT, -UR21, URZ, URZ ;  /* 0x000000ff15158290 */ /* 0x000fe4000fffe1ff */
[----:B------:R-:W-:Y:S04]  /*5990*/  @!UP4 ULOP3.LUT UR21, URZ, UR36, URZ, 0x33, !UPT ;  /* 0x00000024ff15c292 */ /* 0x000fe8000f8e33ff */
[----:B------:R-:W-:Y:S04]  /*59a0*/  UIADD3 UR5, UPT, UPT, -UR21, URZ, URZ ;  /* 0x000000ff15057290 */ /* 0x000fe8000fffe1ff */
[----:B------:R-:W-:Y:S01]  /*59b0*/  UIMAD UR20, UR36, UR5, UR20 ;  /* 0x00000005241472a4 */ /* 0x000fe2000f8e0214 */
[----:B------:R-:W-:Y:S11]  /*59c0*/  BRA.U !UP6, `(.L_x_96) ;  /* 0x000000010e387547 */ /* 0x000ff6000b800000 */
[----:B------:R-:W-:Y:S01]  /*59d0*/  UPLOP3.LUT UP1, UPT, UPT, UPT, UP5, 0x80, 0x8 ;  /* 0x000000000008789c */ /* 0x000fe20003f2f050 */
[----:B------:R-:W-:Y:S01]  /*59e0*/  HFMA2 R0, -RZ, RZ, 0, 5.9604644775390625e-08 ;  /* 0x00000001ff007431 */ /* 0x000fe200000001ff */
[----:B------:R-:W1:Y:S01]  /*59f0*/  LDCU.64 UR8, c[0x0][0x358] ;  /* 0x00006b00ff0877ac */ /* 0x000e620008000a00 */
[----:B------:R-:W-:Y:S03]  /*5a00*/  IMAD.MOV.U32 R167, RZ, RZ, 0x1 ;  /* 0x00000001ffa77424 */ /* 0x000fe600078e00ff */
[----:B------:R-:W-:Y:S05]  /*5a10*/  PLOP3.LUT P2, PT, PT, PT, UP1, 0x80, 0x8 ;  /* 0x000000000008781c */ /* 0x000fea0003f4f018 */
[----:B------:R-:W2:Y:S01]  /*5a20*/  @UP1 LDCU.64 UR4, c[0x0][0x888] ;  /* 0x00011100ff0417ac */ /* 0x000ea20008000a00 */
[----:B------:R-:W-:Y:S07]  /*5a30*/  @UP1 UIMAD UR6, UR51, UR30, URZ ;  /* 0x0000001e330612a4 */ /* 0x000fee000f8e02ff */
[----:B------:R-:W-:Y:S01]  /*5a40*/  @!P2 PRMT R167, R0, 0x7610, R167 ;  /* 0x0000761000a7a816 */ /* 0x000fe200000000a7 */
[----:B--2---:R-:W-:Y:S06]  /*5a50*/  @UP1 UIMAD.WIDE UR4, UR6, 0x4, UR4 ;  /* 0x00000004060418a5 */ /* 0x004fec000f8e0204 */
[----:B------:R-:W-:Y:S01]  /*5a60*/  IMAD.U32 R12, RZ, RZ, UR4 ;  /* 0x00000004ff0c7e24 */ /* 0x000fe2000f8e00ff */
[----:B------:R-:W-:Y:S04]  /*5a70*/  MOV R13, UR5 ;  /* 0x00000005000d7c02 */ /* 0x000fe80008000f00 */
[----:B------:R-:W2:Y:S01]  /*5a80*/  @!UP1 LDCU UR4, c[0x0][0x880] ;  /* 0x00011000ff0497ac */ /* 0x000ea20008000800 */
[----:B-1---5:R1:W5:Y:S02]  /*5a90*/  @P2 LDG.E R73, desc[UR8][R12.64] ;  /* 0x000000080c492981 */ /* 0x022364000c1e1900 */
[----:B-12---:R-:W-:Y:S07]  /*5aa0*/  @!P2 IMAD.U32 R73, RZ, RZ, UR4 ;  /* 0x00000004ff49ae24 */ /* 0x006fee000f8e00ff */
.L_x_96:
[----:B-----5:R-:W-:Y:S01]  /*5ab0*/  @!P1 FSETP.EQ.AND P3, PT, R73, RZ, PT ;  /* 0x000000ff4900920b */ /* 0x020fe20003f62000 */
[----:B------:R-:W-:Y:S01]  /*5ac0*/  @!UPT UIADD3 URZ, UPT, UPT, URZ, URZ, URZ ;  /* 0x000000fffffff290 */ /* 0x000fe2000fffe0ff */
[----:B------:R-:W-:Y:S11]  /*5ad0*/  @!P1 BRA `(.L_x_97) ;  /* 0x0000000000149947 */ /* 0x000ff60003800000 */
[----:B------:R-:W-:Y:S02]  /*5ae0*/  LOP3.LUT P1, RZ, R167, 0xff, RZ, 0xc0, !PT ;  /* 0x000000ffa7ff7812 */ /* 0x000fe4000782c0ff */
[----:B------:R-:W-:Y:S04]  /*5af0*/  PLOP3.LUT P3, PT, PT, PT, UP1, 0x80, 0x8 ;  /* 0x000000000008781c */ /* 0x000fe80003f6f018 */
[----:B------:R-:W-:Y:S07]  /*5b00*/  PLOP3.LUT P3, PT, P3, PT, PT, 0x8, 0x80 ;  /* 0x000000000080781c */ /* 0x000fee0001f6e170 */
[----:B------:R-:W-:Y:S11]  /*5b10*/  @P1 FSETP.EQ.AND P3, PT, R73, RZ, PT ;  /* 0x000000ff4900120b */ /* 0x000ff60003f62000 */
[----:B------:R-:W-:Y:S02]  /*5b20*/  @!UPT UIADD3 URZ, UPT, UPT, URZ, URZ, URZ ;  /* 0x000000fffffff290 */ /* 0x000fe4000fffe0ff */
.L_x_97:
[----:B------:R-:W1:Y:S01]  /*5b30*/  SYNCS.PHASECHK.TRANS64.TRYWAIT P1, [UR25+0x110], R9 ;  /* 0x00011009ff0075a7 */ /* 0x000e620008021119 */
[----:B------:R-:W-:Y:S04]  /*5b40*/  ELECT P2, URZ, PT ;  /* 0x0000000000ff782f */ /* 0x000fe80003840000 */
[----:B------:R-:W-:Y:S01]  /*5b50*/  PLOP3.LUT P2, PT, P3, P2, PT, 0xf2, 0x2f ;  /* 0x00000000002f781c */ /* 0x000fe20001f45e72 */
[----:B------:R-:W-:Y:S01]  /*5b60*/  @!UPT UIADD3 URZ, UPT, UPT, URZ, URZ, URZ ;  /* 0x000000fffffff290 */ /* 0x000fe2000fffe0ff */
[----:B-1----:R-:W-:Y:S11]  /*5b70*/  @!P1 BRA `(.L_x_98) ;  /* 0x0000005000309947 */ /* 0x002ff60003800000 */
.L_x_183:
[----:B------:R-:W-:Y:S01]  /*5b80*/  @!P2 IADD3 R3, P1, PT, R14, 0x580, RZ ;  /* 0x000005800e03a810 */ /* 0x000fe20007f3e0ff */
[----:B------:R-:W-:Y:S01]  /*5b90*/  VOTEU.ALL UP0, P2 ;  /* 0x0000000000ff7886 */ /* 0x000fe20001000000 */
[----:B------:R-:W-:Y:S01]  /*5ba0*/  UMOV UR6, 0x0 ;  /* 0x0000000000067882 */ /* 0x000fe20000000000 */
[----:B------:R-:W-:Y:S01]  /*5bb0*/  UMOV UR7, 0x10000000 ;  /* 0x1000000000077882 */ /* 0x000fe20000000000 */
[----:B------:R-:W-:Y:S01]  /*5bc0*/  @!P2 R2UR UR5, R3 ;  /* 0x000000000305a2ca */ /* 0x000fe200000e0000 */
[----:B-1----:R-:W-:Y:S01]  /*5bd0*/  @!P2 IMAD.X R0, RZ, RZ, R15, P1 ;  /* 0x000000ffff00a224 */ /* 0x002fe200008e060f */
[----:B------:R-:W-:Y:S01]  /*5be0*/  @!UP0 UIADD3 UR16, UPT, UPT, UR25, 0x200, URZ ;  /* 0x0000020019108890 */ /* 0x000fe2000fffe0ff */
[----:B------:R-:W-:Y:S01]  /*5bf0*/  @P0 SHF.R.U32.HI R4, RZ, 0x10, R5 ;  /* 0x00000010ff040819 */ /* 0x000fe20000011605 */
[----:B------:R-:W-:Y:S02]  /*5c00*/  VOTEU.ALL UP0, P2 ;  /* 0x0000000000ff7886 */ /* 0x000fe40001000000 */
[----:B------:R-:W-:Y:S01]  /*5c10*/  @!P2 R2UR UR4, R0 ;  /* 0x000000000004a2ca */ /* 0x000fe200000e0000 */
[----:B------:R-:W-:Y:S01]  /*5c20*/  @!P2 IMAD.MOV.U32 R0, RZ, RZ, 0x2000 ;  /* 0x00002000ff00a424 */ /* 0x000fe200078e00ff */
[----:B------:R-:W-:Y:S05]  /*5c30*/  @P0 R2UR UR51, R4 ;  /* 0x00000000043302ca */ /* 0x000fea00000e0000 */
[----:B------:R-:W-:Y:S06]  /*5c40*/  IMAD.U32 R12, RZ, RZ, UR5 ;  /* 0x00000005ff0c7e24 */ /* 0x000fec000f8e00ff */
[----:B------:R-:W-:Y:S01]  /*5c50*/  IMAD.U32 R13, RZ, RZ, UR4 ;  /* 0x00000004ff0d7e24 */ /* 0x000fe2000f8e00ff */
[----:B------:R-:W-:Y:S04]  /*5c60*/  @!P2 R2UR UR4, R12 ;  /* 0x000000000c04a2ca */ /* 0x000fe800000e0000 */
[----:B------:R-:W-:Y:S11]  /*5c70*/  @!P2 R2UR UR5, R13 ;  /* 0x000000000d05a2ca */ /* 0x000ff600000e0000 */
[----:B------:R-:W-:Y:S02]  /*5c80*/  @!UPT UIADD3 URZ, UPT, UPT, URZ, URZ, URZ ;  /* 0x000000fffffff290 */ /* 0x000fe4000fffe0ff */
[----:B------:R1:W-:Y:S01]  /*5c90*/  @!UP0 UTMALDG.4D [UR16], [UR4], desc[UR6] ;  /* 0x00000610040085b4 */ /* 0x0003e20008019000 */
[----:B------:R1:W-:Y:S01]  /*5ca0*/  @!P2 SYNCS.ARRIVE.TRANS64.RED.A0TR RZ, [UR25+0x100], R0 ;  /* 0x00010000ffffa9a7 */ /* 0x0003e20008300419 */
[----:B------:R-:W-:Y:S01]  /*5cb0*/  SYNCS.ARRIVE.TRANS64.RED.A1T0 RZ, [UR46], RZ ;  /* 0x000000ffffff79a7 */ /* 0x000fe2000810042e */
[----:B------:R-:W2:Y:S02]  /*5cc0*/  SYNCS.PHASECHK.TRANS64.TRYWAIT P1, [UR25+0x118], R9 ;  /* 0x00011809ff0075a7 */ /* 0x000ea40008021119 */
[----:B-12---:R-:W-:Y:S05]  /*5cd0*/  @!P1 BRA `(.L_x_99) ;  /* 0x0000004c00f09947 */ /* 0x006fea0003800000 */
.L_x_185:
[----:B------:R-:W-:Y:S01]  /*5ce0*/  @!P2 IADD3 R3, P0, PT, R14, 0x580, RZ ;  /* 0x000005800e03a810 */ /* 0x000fe20007f1e0ff */
[----:B------:R-:W-:Y:S01]  /*5cf0*/  VOTEU.ALL UP0, P2 ;  /* 0x0000000000ff7886 */ /* 0x000fe20001000000 */
[----:B------:R-:W-:Y:S01]  /*5d00*/  UMOV UR6, 0x0 ;  /* 0x0000000000067882 */ /* 0x000fe20000000000 */
[----:B------:R-:W-:Y:S01]  /*5d10*/  UMOV UR7, 0x10000000 ;  /* 0x1000000000077882 */ /* 0x000fe20000000000 */
[----:B------:R-:W-:Y:S01]  /*5d20*/  @!P2 R2UR UR5, R3 ;  /* 0x000000000305a2ca */ /* 0x000fe200000e0000 */
[----:B-1----:R-:W-:Y:S01]  /*5d30*/  @!P2 IMAD.X R0, RZ, RZ, R15, P0 ;  /* 0x000000ffff00a224 */ /* 0x002fe200000e060f */
[----:B------:R-:W-:Y:S01]  /*5d40*/  @!UP0 UIADD3 UR10, UPT, UPT, UR18, 0x40, URZ ;  /* 0x00000040120a8890 */ /* 0x000fe2000fffe0ff */
[----:B------:R-:W-:Y:S01]  /*5d50*/  R2UR UR26, R171 ;  /* 0x00000000ab1a72ca */ /* 0x000fe200000e0000 */
[----:B------:R-:W-:Y:S01]  /*5d60*/  @!UP0 UIADD3 UR8, UPT, UPT, UR25, 0x2200, URZ ;  /* 0x0000220019088890 */ /* 0x000fe2000fffe0ff */
[----:B------:R-:W-:Y:S01]  /*5d70*/  R2UR UR16, R172 ;  /* 0x00000000ac1072ca */ /* 0x000fe200000e0000 */
[----:B------:R-:W-:Y:S01]  /*5d80*/  @!UP0 UIADD3 UR9, UPT, UPT, UR25, 0x108, URZ ;  /* 0x0000010819098890 */ /* 0x000fe2000fffe0ff */
[----:B------:R-:W-:Y:S01]  /*5d90*/  @!P2 R2UR UR4, R0 ;  /* 0x000000000004a2ca */ /* 0x000fe200000e0000 */
[----:B------:R-:W-:Y:S01]  /*5da0*/  VOTEU.ALL UP0, P2 ;  /* 0x0000000000ff7886 */ /* 0x000fe20001000000 */
[----:B------:R-:W-:Y:S01]  /*5db0*/  UMOV UR11, UR19 ;  /* 0x00000013000b7c82 */ /* 0x000fe20008000000 */
[----:B------:R-:W-:Y:S01]  /*5dc0*/  UMOV UR12, UR20 ;  /* 0x00000014000c7c82 */ /* 0x000fe20008000000 */
[----:B------:R-:W-:Y:S01]  /*5dd0*/  UMOV UR13, UR21 ;  /* 0x00000015000d7c82 */ /* 0x000fe20008000000 */
[----:B------:R-:W-:Y:S01]  /*5de0*/  LOP3.LUT R10, R10, 0x1, RZ, 0x3c, !PT ;  /* 0x000000010a0a7812 */ /* 0x000fe200078e3cff */
[----:B------:R-:W-:Y:S01]  /*5df0*/  IMAD.U32 R4, RZ, RZ, UR5 ;  /* 0x00000005ff047e24 */ /* 0x000fe2000f8e00ff */
[----:B------:R-:W-:Y:S01]  /*5e00*/  LOP3.LUT R8, R8, 0x1, RZ, 0x3c, !PT ;  /* 0x0000000108087812 */ /* 0x000fe200078e3cff */
[----:B------:R-:W-:Y:S02]  /*5e10*/  UPLOP3.LUT UP4, UPT, UPT, UPT, UPT, 0x80, 0x8 ;  /* 0x000000000008789c */ /* 0x000fe40003f8f070 */
[----:B------:R-:W-:Y:S02]  /*5e20*/  UIADD3 UR26, UPT, UPT, UR14, UR26, URZ ;  /* 0x0000001a0e1a7290 */ /* 0x000fe4000fffe0ff */
[----:B------:R-:W-:Y:S01]  /*5e30*/  UIADD3 UR29, UPT, UPT, UR15, UR16, URZ ;  /* 0x000000100f1d7290 */ /* 0x000fe2000fffe0ff */
[----:B------:R-:W-:Y:S01]  /*5e40*/  IMAD.U32 R5, RZ, RZ, UR4 ;  /* 0x00000004ff057e24 */ /* 0x000fe2000f8e00ff */
[----:B------:R-:W-:Y:S04]  /*5e50*/  @!P2 R2UR UR4, R4 ;  /* 0x000000000404a2ca */ /* 0x000fe800000e0000 */
[----:B------:R-:W-:Y:S11]  /*5e60*/  @!P2 R2UR UR5, R5 ;  /* 0x000000000505a2ca */ /* 0x000ff600000e0000 */
[----:B------:R-:W-:Y:S02]  /*5e70*/  @!UPT UIADD3 URZ, UPT, UPT, URZ, URZ, URZ ;  /* 0x000000fffffff290 */ /* 0x000fe4000fffe0ff */
[----:B------:R1:W-:Y:S01]  /*5e80*/  @!UP0 UTMALDG.4D [UR8], [UR4], desc[UR6] ;  /* 0x00000608040085b4 */ /* 0x0003e20008019000 */
[----:B------:R1:W-:Y:S01]  /*5e90*/  @!P2 SYNCS.ARRIVE.TRANS64.RED.A0TR RZ, [UR25+0x108], R2 ;  /* 0x00010802ffffa9a7 */ /* 0x0003e20008300419 */
[----:B------:R-:W-:Y:S01]  /*5ea0*/  SYNCS.ARRIVE.TRANS64.RED.A1T0 RZ, [UR45], RZ ;  /* 0x000000ffffff79a7 */ /* 0x000fe2000810042d */
[----:B------:R-:W-:Y:S05]  /*5eb0*/  BRA.U UP2, `(.L_x_100) ;  /* 0xfffffff102747547 */ /* 0x000fea000b83ffff */
[----:B------:R-:W-:-:S04]  /*5ec0*/  SHF.L.U32 R3, R10, 0x1f, RZ ;  /* 0x0000001f0a037819 */ /* 0x000fc800000006ff */
[----:B------:R-:W2:Y:S02]  /*5ed0*/  SYNCS.PHASECHK.TRANS64.TRYWAIT P0, [UR25+0x110], R3 ;  /* 0x00011003ff0075a7 */ /* 0x000ea40008001119 */
[----:B--2---:R-:W-:Y:S05]  /*5ee0*/  @!P0 BRA `(.L_x_101) ;  /* 0x0000004c00848947 */ /* 0x004fea0003800000 */
.L_x_187:
[----:B--2---:R-:W-:-:S07]  /*5ef0*/  MOV R0, UR25 ;  /* 0x0000001900007c02 */ /* 0x004fce0008000f00 */
.L_x_102:
[----:B--2---:R-:W-:-:S04]  /*5f00*/  SHF.L.U32 R3, R10, 0x1f, RZ ;  /* 0x0000001f0a037819 */ /* 0x004fc800000006ff */
[----:B------:R2:W3:Y:S03]  /*5f10*/  SYNCS.PHASECHK.TRANS64.TRYWAIT P0, [R0+URZ+0x118], R3 ;  /* 0x00011803000075a7 */ /* 0x0004e600080011ff */
[----:B---3--:R-:W-:Y:S05]  /*5f20*/  @!P0 NANOSLEEP.SYNCS 0x989680 ;  /* 0x009896800000895d */ /* 0x008fea0003900000 */
[----:B------:R-:W3:Y:S02]  /*5f30*/  @!P0 SYNCS.PHASECHK.TRANS64 P0, [R0+URZ+0x118], R3 ;  /* 0x00011803000085a7 */ /* 0x000ee400080010ff */
[----:B-1-3--:R-:W-:Y:S05]  /*5f40*/  @P0 EXIT ;  /* 0x000000000000094d */ /* 0x00afea0003800000 */
[----:B------:R-:W-:Y:S05]  /*5f50*/  BRA `(.L_x_102) ;  /* 0xfffffffc00e87947 */ /* 0x000fea000383ffff */
.L_x_91:
[----:B------:R-:W-:-:S06]  /*5f60*/  UISETP.GE.AND UP0, UPT, UR18, 0x4, UPT ;  /* 0x000000041200788c */ /* 0x000fcc000bf06270 */
[----:B------:R-:W-:-:S13]  /*5f70*/  PLOP3.LUT P0, PT, PT, PT, UP0, 0x80, 0x8 ;  /* 0x000000000008781c */ /* 0x000fda0003f0f008 */
[----:B-1----:R-:W-:Y:S05]  /*5f80*/  @!P0 EXIT ;  /* 0x000000000000894d */ /* 0x002fea0003800000 */
[----:B------:R-:W-:Y:S01]  /*5f90*/  BAR.SYNC.DEFER_BLOCKING 0x6, 0xa0 ;  /* 0x0182800000007b1d */ /* 0x000fe20000010000 */
[C---:B------:R-:W-:Y:S01]  /*5fa0*/  IMAD.SHL.U32 R4, R164.reuse, 0x40, RZ ;  /* 0x00000040a4047824 */ /* 0x040fe200078e00ff */
[----:B------:R-:W-:Y:S01]  /*5fb0*/  USHF.R.S32.HI UR52, URZ, 0x1f, UR5 ;  /* 0x0000001fff347899 */ /* 0x000fe20008011405 */
[C---:B------:R-:W-:Y:S01]  /*5fc0*/  IMAD.SHL.U32 R163, R164.reuse, 0x8, RZ ;  /* 0x00000008a4a37824 */ /* 0x040fe200078e00ff */
[C---:B------:R-:W-:Y:S01]  /*5fd0*/  LOP3.LUT R166, R164.reuse, 0x60, RZ, 0xc0, !PT ;  /* 0x00000060a4a67812 */ /* 0x040fe200078ec0ff */
[----:B------:R-:W-:Y:S01]  /*5fe0*/  IMAD.U32 R69, R164, 0x10000, RZ ;  /* 0x00010000a4457824 */ /* 0x000fe200078e00ff */
[----:B------:R-:W-:Y:S02]  /*5ff0*/  UMOV UR49, 0x400 ;  /* 0x0000040000317882 */ /* 0x000fe40000000000 */
[----:B------:R-:W1:Y:S01]  /*6000*/  LDC.64 R154, c[0x0][0x8b0] ;  /* 0x00022c00ff9a7b82 */ /* 0x000e620000000a00 */
[----:B------:R-:W-:Y:S01]  /*6010*/  ULEA UR49, UR40, UR49, 0x18 ;  /* 0x0000003128317291 */ /* 0x000fe2000f8ec0ff */
[----:B------:R-:W-:Y:S01]  /*6020*/  LOP3.LUT R6, R4, 0x180, RZ, 0xc0, !PT ;  /* 0x0000018004067812 */ /* 0x000fe200078ec0ff */
[----:B------:R-:W2:Y:S01]  /*6030*/  LDCU.64 UR6, c[0x0][0x890] ;  /* 0x00011200ff0677ac */ /* 0x000ea20008000a00 */
[----:B------:R-:W-:Y:S01]  /*6040*/  LOP3.LUT R165, R164, 0x2, RZ, 0xc0, !PT ;  /* 0x00000002a4a57812 */ /* 0x000fe200078ec0ff */
[----:B------:R-:W-:Y:S01]  /*6050*/  IMAD.MOV.U32 R68, RZ, RZ, RZ ;  /* 0x000000ffff447224 */ /* 0x000fe200078e00ff */
[----:B------:R-:W-:Y:S01]  /*6060*/  LOP3.LUT R163, R6, 0x30, R163, 0xf8, !PT ;  /* 0x0000003006a37812 */ /* 0x000fe200078ef8a3 */
[----:B------:R-:W-:Y:S01]  /*6070*/  ULEA.HI UR52, UR52, UR5, URZ, 0x7 ;  /* 0x0000000534347291 */ /* 0x000fe2000f8f38ff */
[----:B------:R-:W3:Y:S01]  /*6080*/  LDC.64 R152, c[0x0][0x8a8] ;  /* 0x00022a00ff987b82 */ /* 0x000ee20000000a00 */
[----:B------:R-:W-:Y:S01]  /*6090*/  UIADD3 UR4, UPT, UPT, UR49, 0x4200, URZ ;  /* 0x0000420031047890 */ /* 0x000fe2000fffe0ff */
[----:B------:R-:W-:Y:S01]  /*60a0*/  LOP3.LUT R163, R163, 0x1e40, R4, 0xf8, !PT ;  /* 0x00001e40a3a37812 */ /* 0x000fe200078ef804 */
[----:B------:R-:W-:Y:S01]  /*60b0*/  UIADD3 UR5, UPT, UPT, UR49, 0x200, URZ ;  /* 0x0000020031057890 */ /* 0x000fe2000fffe0ff */
[----:B------:R-:W-:Y:S01]  /*60c0*/  LOP3.LUT R164, R164, 0x4, RZ, 0xc0, !PT ;  /* 0x00000004a4a47812 */ /* 0x000fe200078ec0ff */
[----:B------:R-:W-:Y:S01]  /*60d0*/  IMAD.MOV.U32 R162, RZ, RZ, RZ ;  /* 0x000000ffffa27224 */ /* 0x000fe200078e00ff */
[----:B------:R-:W-:-:S02]  /*60e0*/  IADD3 R177, PT, PT, R163, UR49, RZ ;  /* 0x00000031a3b17c10 */ /* 0x000fc4000fffe0ff */
[----:B------:R-:W-:Y:S01]  /*60f0*/  CS2R R160, SRZ ;  /* 0x0000000000a07805 */ /* 0x000fe2000001ff00 */
[----:B------:R-:W-:Y:S01]  /*6100*/  IMAD.MOV.U32 R135, RZ, RZ, RZ ;  /* 0x000000ffff877224 */ /* 0x000fe200078e00ff */
[----:B------:R-:W4:Y:S01]  /*6110*/  LDS R2, [UR49+0x180] ;  /* 0x00018031ff027984 */ /* 0x000f220008000800 */
[----:B------:R-:W-:Y:S01]  /*6120*/  LOP3.LUT R69, R69, 0x600000, RZ, 0xc0, !PT ;  /* 0x0060000045457812 */ /* 0x000fe200078ec0ff */
[----:B------:R-:W-:Y:S01]  /*6130*/  IMAD.MOV R175, RZ, RZ, -R165 ;  /* 0x000000ffffaf7224 */ /* 0x000fe200078e0aa5 */
[----:B------:R-:W-:Y:S01]  /*6140*/  IADD3 R176, PT, PT, -R164, 0x2, RZ ;  /* 0x00000002a4b07810 */ /* 0x000fe20007ffe1ff */
[----:B--2---:R-:W-:Y:S01]  /*6150*/  IMAD.U32 R170, RZ, RZ, UR6 ;  /* 0x00000006ffaa7e24 */ /* 0x004fe2000f8e00ff */
[----:B------:R-:W-:Y:S01]  /*6160*/  MOV R169, UR7 ;  /* 0x0000000700a97c02 */ /* 0x000fe20008000f00 */
[----:B------:R-:W-:Y:S01]  /*6170*/  IMAD.U32 R179, RZ, RZ, UR5 ;  /* 0x00000005ffb37e24 */ /* 0x000fe2000f8e00ff */
[----:B------:R-:W-:Y:S01]  /*6180*/  MOV R178, UR4 ;  /* 0x0000000400b27c02 */ /* 0x000fe20008000f00 */
[----:B------:R-:W-:Y:S01]  /*6190*/  IMAD.MOV R174, RZ, RZ, -R164 ;  /* 0x000000ffffae7224 */ /* 0x000fe200078e0aa4 */
[----:B------:R-:W2:Y:S01]  /*61a0*/  LDCU UR61, c[0x0][0x370] ;  /* 0x00006e00ff3d77ac */ /* 0x000ea20008000800 */
[----:B------:R-:W-:Y:S01]  /*61b0*/  VIADD R177, R177, 0x200 ;  /* 0x00000200b1b17836 */ /* 0x000fe20000000000 */
[----:B------:R-:W1:Y:S01]  /*61c0*/  LDCU UR45, c[0x0][0xb0c] ;  /* 0x00016180ff2d77ac */ /* 0x000e620008000800 */
[----:B------:R-:W1:Y:S01]  /*61d0*/  LDCU UR38, c[0x0][0xb30] ;  /* 0x00016600ff2677ac */ /* 0x000e620008000800 */
[----:B------:R-:W1:Y:S01]  /*61e0*/  LDCU UR63, c[0x0][0x388] ;  /* 0x00007100ff3f77ac */ /* 0x000e620008000800 */
[----:B------:R-:W1:Y:S01]  /*61f0*/  LDCU.64 UR54, c[0x0][0x888] ;  /* 0x00011100ff3677ac */ /* 0x000e620008000a00 */
[----:B------:R-:W1:Y:S01]  /*6200*/  LDCU.64 UR46, c[0x0][0xb28] ;  /* 0x00016500ff2e77ac */ /* 0x000e620008000a00 */
[----:B------:R-:W1:Y:S01]  /*6210*/  LDCU.128 UR56, c[0x0][0xb10] ;  /* 0x00016200ff3877ac */ /* 0x000e620008000c00 */
[----:B------:R-:W1:Y:S01]  /*6220*/  LDCU UR60, c[0x0][0x374] ;  /* 0x00006e80ff3c77ac */ /* 0x000e620008000800 */
[C---:B----4-:R-:W-:Y:S01]  /*6230*/  VIADD R3, R2.reuse, 0x80 ;  /* 0x0000008002037836 */ /* 0x050fe20000000000 */
[----:B------:R-:W-:Y:S01]  /*6240*/  LOP3.LUT R2, R2, 0xffff, RZ, 0xc0, !PT ;  /* 0x0000ffff02027812 */ /* 0x000fe200078ec0ff */
[----:B------:R-:W-:-:S03]  /*6250*/  USHF.R.S32.HI UR52, URZ, 0x7, UR52 ;  /* 0x00000007ff347899 */ /* 0x000fc60008011434 */
[----:B------:R-:W-:-:S05]  /*6260*/  LOP3.LUT R3, R3, 0xffff, RZ, 0xc0, !PT ;  /* 0x0000ffff03037812 */ /* 0x000fca00078ec0ff */
[----:B-123--:R4:W-:Y:S04]  /*6270*/  STL.64 [R1], R2 ;  /* 0x0000000201007387 */ /* 0x00e9e80000100a00 */
.L_x_129:
[----:B----4-:R-:W-:Y:S04]  /*6280*/  SHF.L.U32 R3, R161, 0x1f, RZ ;  /* 0x0000001fa1037819 */ /* 0x010fe800000006ff */
[----:B-1----:R-:W1:Y:S02]  /*6290*/  SYNCS.PHASECHK.TRANS64.TRYWAIT P0, [UR49+0x130], R3 ;  /* 0x00013003ff0075a7 */ /* 0x002e640008001131 */
[----:B-1----:R-:W-:Y:S05]  /*62a0*/  @!P0 BRA `(.L_x_103) ;  /* 0x0000004800ac8947 */ /* 0x002fea0003800000 */
.L_x_189:
[----:B------:R-:W2:Y:S01]  /*62b0*/  LDS.128 R4, [UR49+0x170] ;  /* 0x00017031ff047984 */ /* 0x000ea20008000c00 */
[----:B------:R-:W-:Y:S01]  /*62c0*/  LEA R2, R68, UR48, 0x2 ;  /* 0x0000003044027c11 */ /* 0x000fe2000f8e10ff */
[----:B------:R-:W-:Y:S02]  /*62d0*/  UIADD3 UR4, UPT, UPT, UR49, 0x138, URZ ;  /* 0x0000013831047890 */ /* 0x000fe4000fffe0ff */
[----:B------:R-:W-:Y:S02]  /*62e0*/  UISETP.GE.AND UP0, UPT, UR39, 0x1, UPT ;  /* 0x000000012700788c */ /* 0x000fe4000bf06270 */
[----:B------:R-:W-:Y:S01]  /*62f0*/  UPRMT UR4, URZ, 0x654, UR4 ;  /* 0x00000654ff047896 */ /* 0x000fe20008000004 */
[----:B------:R-:W-:Y:S01]  /*6300*/  @!PT LDS RZ, [RZ] ;  /* 0x00000000fffff984 */ /* 0x000fe20000000800 */
[----:B------:R-:W-:Y:S01]  /*6310*/  @!PT LDS RZ, [RZ] ;  /* 0x00000000fffff984 */ /* 0x000fe20000000800 */
[----:B------:R-:W-:Y:S01]  /*6320*/  @!PT LDS RZ, [RZ] ;  /* 0x00000000fffff984 */ /* 0x000fe20000000800 */
[----:B------:R-:W-:Y:S01]  /*6330*/  @!PT LDS RZ, [RZ] ;  /* 0x00000000fffff984 */ /* 0x000fe20000000800 */
[----:B------:R3:W-:Y:S06]  /*6340*/  MEMBAR.ALL.CTA ;  /* 0x0000000000007992 */ /* 0x0007ec0000008000 */
[----:B---3--:R-:W3:Y:S02]  /*6350*/  FENCE.VIEW.ASYNC.S ;  /* 0x00000000000073c6 */ /* 0x008ee40000000000 */
[----:B---3--:R-:W-:Y:S06]  /*6360*/  SYNCS.ARRIVE.TRANS64.RED.A1T0 RZ, [UR4], RZ ;  /* 0x000000ffffff79a7 */ /* 0x008fec0008100404 */
[----:B------:R-:W5:Y:S01]  /*6370*/  LDL R2, [R2] ;  /* 0x0000000002027983 */ /* 0x000f620000100800 */
[----:B--2---:R-:W-:Y:S11]  /*6380*/  LOP3.LUT P0, RZ, R6, 0x1, RZ, 0xc0, !PT ;  /* 0x0000000106ff7812 */ /* 0x004ff6000780c0ff */
[----:B------:R-:W-:Y:S02]  /*6390*/  @!UPT UIADD3 URZ, UPT, UPT, URZ, URZ, URZ ;  /* 0x000000fffffff290 */ /* 0x000fe4000fffe0ff */
[----:B------:R-:W-:Y:S01]  /*63a0*/  VOTEU.ANY UP1, P0 ;  /* 0x0000000000ff7886 */ /* 0x000fe20000020100 */
[----:B------:R-:W-:Y:S01]  /*63b0*/  PLOP3.LUT P0, PT, PT, PT, UP1, 0x80, 0x8 ;  /* 0x000000000008781c */ /* 0x000fe20003f0f018 */
[----:B------:R-:W-:Y:S11]  /*63c0*/  UP2UR UR53, UPR, URZ, 0x2 ;  /* 0x00000002ff357883 */ /* 0x000ff60008000000 */
[----:B------:R-:W-:Y:S01]  /*63d0*/  @!UPT UIADD3 URZ, UPT, UPT, URZ, URZ, URZ ;  /* 0x000000fffffff290 */ /* 0x000fe2000fffe0ff */
[----:B-1----:R-:W-:Y:S02]  /*63e0*/  @P0 MOV R3, R4 ;  /* 0x0000000400030202 */ /* 0x002fe40000000f00 */
[----:B------:R-:W-:Y:S02]  /*63f0*/  @P0 LOP3.LUT R0, R5, 0xffff, RZ, 0xc0, !PT ;  /* 0x0000ffff05000812 */ /* 0x000fe400078ec0ff */
[----:B------:R-:W-:Y:S02]  /*6400*/  @P0 R2UR UR5, R3 ;  /* 0x00000000030502ca */ /* 0x000fe400000e0000 */
[----:B------:R-:W-:Y:S01]  /*6410*/  @P0 R2UR UR4, R0 ;  /* 0x00000000000402ca */ /* 0x000fe200000e0000 */
[----:B------:R-:W-:Y:S05]  /*6420*/  IMAD.U32 R0, RZ, RZ, UR52 ;  /* 0x00000034ff007e24 */ /* 0x000fea000f8e00ff */
[----:B------:R-:W-:Y:S05]  /*6430*/  IABS R3, R0 ;  /* 0x0000000000037213 */ /* 0x000fea0000000000 */
[----:B------:R-:W-:Y:S02]  /*6440*/  @UP1 UMOV UR37, UR5 ;  /* 0x0000000500251c82 */ /* 0x000fe40008000000 */
[----:B------:R-:W-:Y:S01]  /*6450*/  @UP1 UMOV UR36, UR4 ;  /* 0x0000000400241c82 */ /* 0x000fe20008000000 */
[----:B------:R-:W-:Y:S05]  /*6460*/  BRA.U !UP0, `(.L_x_104) ;  /* 0x0000000108cc7547 */ /* 0x000fea000b800000 */
[----:B------:R-:W1:Y:S01]  /*6470*/  LDCU UR9, c[0x0][0xb20] ;  /* 0x00016400ff0977ac */ /* 0x000e620008000800 */
[----:B------:R-:W-:Y:S02]  /*6480*/  UIMAD.WIDE.U32 UR4, UR60, UR59, URZ ;  /* 0x0000003b3c0472a5 */ /* 0x000fe4000f8e00ff */
[----:B------:R-:W-:Y:S02]  /*6490*/  UIMAD.WIDE.U32 UR6, UR61, UR56, URZ ;  /* 0x000000383d0672a5 */ /* 0x000fe4000f8e00ff */
[----:B------:R-:W-:Y:S02]  /*64a0*/  UIMAD.WIDE.U32 UR10, UR36, UR59, URZ ;  /* 0x0000003b240a72a5 */ /* 0x000fe4000f8e00ff */
[----:B------:R-:W-:Y:S02]  /*64b0*/  UISETP.NE.AND UP0, UPT, UR58, 0x1, UPT ;  /* 0x000000013a00788c */ /* 0x000fe4000bf05270 */
[----:B------:R-:W-:Y:S02]  /*64c0*/  UISETP.NE.AND UP1, UPT, UR45, 0x1, UPT ;  /* 0x000000012d00788c */ /* 0x000fe4000bf25270 */
[----:B------:R-:W-:Y:S02]  /*64d0*/  UISETP.NE.AND UP2, UPT, UR39, 0x1, UPT ;  /* 0x000000012700788c */ /* 0x000fe4000bf45270 */
[----:B------:R-:W-:Y:S01]  /*64e0*/  UIMAD.WIDE.U32 UR12, UR37, UR56, URZ ;  /* 0x00000038250c72a5 */ /* 0x000fe2000f8e00ff */
[----:B------:R-:W-:Y:S01]  /*64f0*/  UMOV UR4, UR5 ;  /* 0x0000000500047c82 */ /* 0x000fe20008000000 */
[----:B------:R-:W-:Y:S01]  /*6500*/  UMOV UR6, UR11 ;  /* 0x0000000b00067c82 */ /* 0x000fe20008000000 */
[----:B-1----:R-:W-:Y:S03]  /*6510*/  USHF.R.U32.HI UR8, URZ, UR9, UR4 ;  /* 0x00000009ff087299 */ /* 0x002fe60008011604 */
[----:B------:R-:W-:Y:S02]  /*6520*/  UMOV UR4, UR7 ;  /* 0x0000000700047c82 */ /* 0x000fe40008000000 */
[----:B------:R-:W-:Y:S02]  /*6530*/  USHF.R.U32.HI UR5, URZ, UR57, UR4 ;  /* 0x00000039ff057299 */ /* 0x000fe40008011604 */
[----:B------:R-:W-:Y:S02]  /*6540*/  USEL UR4, UR60, UR8, !UP0 ;  /* 0x000000083c047287 */ /* 0x000fe4000c000000 */
[----:B------:R-:W-:Y:S02]  /*6550*/  USHF.R.U32.HI UR8, URZ, UR9, UR6 ;  /* 0x00000009ff087299 */ /* 0x000fe40008011606 */
[----:B------:R-:W-:Y:S02]  /*6560*/  UIMAD.WIDE.U32 UR6, UR4, UR46, URZ ;  /* 0x0000002e040672a5 */ /* 0x000fe4000f8e00ff */
[----:B------:R-:W-:Y:S02]  /*6570*/  USEL UR9, UR61, UR5, !UP1 ;  /* 0x000000053d097287 */ /* 0x000fe4000c800000 */
[----:B------:R-:W-:Y:S02]  /*6580*/  USEL UR8, UR36, UR8, !UP0 ;  /* 0x0000000824087287 */ /* 0x000fe4000c000000 */
[----:B------:R-:W-:Y:S01]  /*6590*/  UIMAD.WIDE.U32 UR10, UR9, UR46, URZ ;  /* 0x0000002e090a72a5 */ /* 0x000fe2000f8e00ff */
[----:B------:R-:W-:Y:S01]  /*65a0*/  UMOV UR6, UR7 ;  /* 0x0000000700067c82 */ /* 0x000fe20008000000 */
[----:B------:R-:W-:Y:S01]  /*65b0*/  UMOV UR5, UR13 ;  /* 0x0000000d00057c82 */ /* 0x000fe20008000000 */
[----:B------:R-:W-:Y:S02]  /*65c0*/  @UP2 USHF.R.U32.HI UR4, URZ, UR47, UR6 ;  /* 0x0000002fff042299 */ /* 0x000fe40008011606 */
[----:B------:R-:W-:Y:S02]  /*65d0*/  USHF.R.U32.HI UR5, URZ, UR57, UR5 ;  /* 0x00000039ff057299 */ /* 0x000fe40008011605 */
[----:B------:R-:W-:Y:S02]  /*65e0*/  UIMAD UR4, UR39, UR4, URZ ;  /* 0x00000004270472a4 */ /* 0x000fe4000f8e02ff */
[----:B------:R-:W-:Y:S02]  /*65f0*/  USEL UR5, UR37, UR5, !UP1 ;  /* 0x0000000525057287 */ /* 0x000fe4000c800000 */
[----:B------:R-:W-:Y:S01]  /*6600*/  UISETP.GE.AND UP0, UPT, UR8, UR4, UPT ;  /* 0x000000040800728c */ /* 0x000fe2000bf06270 */
[----:B------:R-:W-:Y:S01]  /*6610*/  UMOV UR6, UR11 ;  /* 0x0000000b00067c82 */ /* 0x000fe20008000000 */
[----:B------:R-:W-:Y:S02]  /*6620*/  UIMAD.WIDE.U32 UR10, UR8, UR46, URZ ;  /* 0x0000002e080a72a5 */ /* 0x000fe4000f8e00ff */
[----:B------:R-:W-:Y:S04]  /*6630*/  @UP2 USHF.R.U32.HI UR9, URZ, UR47, UR6 ;  /* 0x0000002fff092299 */ /* 0x000fe80008011606 */
[----:B------:R-:W-:Y:S01]  /*6640*/  UIMAD UR6, UR39, UR9, URZ ;  /* 0x00000009270672a4 */ /* 0x000fe2000f8e02ff */
[----:B------:R-:W-:Y:S03]  /*6650*/  UMOV UR4, UR11 ;  /* 0x0000000b00047c82 */ /* 0x000fe60008000000 */
[----:B------:R-:W-:Y:S02]  /*6660*/  UISETP.GE.OR UP0, UPT, UR5, UR6, UP0 ;  /* 0x000000060500728c */ /* 0x000fe40008706670 */
[----:B------:R-:W-:Y:S02]  /*6670*/  USHF.R.U32.HI UR4, URZ, UR47, UR4 ;  /* 0x0000002fff047299 */ /* 0x000fe40008011604 */
[----:B------:R-:W-:Y:S02]  /*6680*/  UIMAD.WIDE.U32 UR6, UR5, UR46, URZ ;  /* 0x0000002e050672a5 */ /* 0x000fe4000f8e00ff */
[----:B------:R-:W-:Y:S02]  /*6690*/  USEL UR11, UR8, UR4, !UP2 ;  /* 0x00000004080b7287 */ /* 0x000fe4000d000000 */
[----:B------:R-:W-:Y:S02]  /*66a0*/  UIADD3 UR6, UPT, UPT, -UR5, URZ, URZ ;  /* 0x000000ff05067290 */ /* 0x000fe4000fffe1ff */
[----:B------:R-:W-:Y:S02]  /*66b0*/  UIADD3 UR10, UPT, UPT, -UR11, URZ, URZ ;  /* 0x000000ff0b0a7290 */ /* 0x000fe4000fffe1ff */
[----:B------:R-:W-:Y:S02]  /*66c0*/  UIMAD UR6, UR45, UR6, UR37 ;  /* 0x000000062d0672a4 */ /* 0x000fe4000f8e0225 */
[----:B------:R-:W-:Y:S01]  /*66d0*/  UIMAD UR10, UR39, UR10, UR8 ;  /* 0x0000000a270a72a4 */ /* 0x000fe2000f8e0208 */
[----:B------:R-:W-:Y:S01]  /*66e0*/  @!UP0 UMOV UR4, UR7 ;  /* 0x0000000700048c82 */ /* 0x000fe20008000000 */
[----:B------:R-:W-:Y:S02]  /*66f0*/  UIADD3 UR7, UPT, UPT, -UR8, URZ, URZ ;  /* 0x000000ff08077290 */ /* 0x000fe4000fffe1ff */
[----:B------:R-:W-:Y:S04]  /*6700*/  @!UP0 USHF.R.U32.HI UR4, URZ, UR47, UR4 ;  /* 0x0000002fff048299 */ /* 0x000fe80008011604 */
[----:B------:R-:W-:Y:S04]  /*6710*/  @!UP0 USEL UR4, UR5, UR4, !UP2 ;  /* 0x0000000405048287 */ /* 0x000fe8000d000000 */
[----:B------:R-:W-:Y:S02]  /*6720*/  @!UP0 UIMAD UR9, UR9, UR10, UR4 ;  /* 0x0000000a090982a4 */ /* 0x000fe4000f8e0204 */
[----:B------:R-:W-:Y:S02]  /*6730*/  @!UP0 UIADD3 UR10, UPT, UPT, UR11, -UR4, URZ ;  /* 0x800000040b0a8290 */ /* 0x000fe4000fffe0ff */
[----:B------:R-:W-:Y:S02]  /*6740*/  UIMAD UR4, UR58, UR7, UR36 ;  /* 0x000000073a0472a4 */ /* 0x000fe4000f8e0224 */
[----:B------:R-:W-:Y:S03]  /*6750*/  @!UP0 UIMAD UR8, UR10, UR39, UR5 ;  /* 0x000000270a0882a4 */ /* 0x000fe6000f8e0205 */
[----:B------:R-:W-:Y:S02]  /*6760*/  @!UP0 UMOV UR5, UR9 ;  /* 0x0000000900058c82 */ /* 0x000fe40008000000 */
[----:B------:R-:W-:Y:S02]  /*6770*/  UIMAD UR37, UR5, UR45, UR6 ;  /* 0x0000002d052572a4 */ /* 0x000fe4000f8e0206 */
[----:B------:R-:W-:Y:S11]  /*6780*/  UIMAD UR36, UR8, UR58, UR4 ;  /* 0x0000003a082472a4 */ /* 0x000ff6000f8e0204 */
[----:B------:R-:W-:Y:S01]  /*6790*/  @!UPT UIADD3 URZ, UPT, UPT, URZ, URZ, URZ ;  /* 0x000000fffffff290 */ /* 0x000fe2000fffe0ff */
.L_x_104:
[----:B------:R-:W-:Y:S01]  /*67a0*/  UISETP.NE.AND UP4, UPT, UR63, URZ, UPT ;  /* 0x000000ff3f00728c */ /* 0x000fe2000bf85270 */
[----:B------:R-:W-:Y:S01]  /*67b0*/  R2UR UR6, R3 ;  /* 0x00000000030672ca */ /* 0x000fe200000e0000 */
[----:B------:R-:W-:Y:S01]  /*67c0*/  UIADD3 UR11, UPT, UPT, UR49, 0x200, URZ ;  /* 0x00000200310b7890 */ /* 0x000fe2000fffe0ff */
[----:B------:R-:W-:Y:S01]  /*67d0*/  IABS R0, R0 ;  /* 0x0000000000007213 */ /* 0x000fe20000000000 */
[----:B------:R-:W-:Y:S01]  /*67e0*/  USHF.L.U32 UR42, UR29, 0x7, URZ ;  /* 0x000000071d2a7899 */ /* 0x000fe200080006ff */
[----:B------:R-:W-:Y:S03]  /*67f0*/  @P0 SHF.R.U32.HI R4, RZ, 0x10, R5 ;  /* 0x00000010ff040819 */ /* 0x000fe60000011605 */
[----:B------:R-:W-:Y:S01]  /*6800*/  IMAD.MOV R0, RZ, RZ, -R0 ;  /* 0x000000ffff007224 */ /* 0x000fe200078e0a00 */
[----:B------:R-:W-:Y:S04]  /*6810*/  @P0 R2UR UR62, R4 ;  /* 0x00000000043e02ca */ /* 0x000fe800000e0000 */
[----:B------:R-:W-:Y:S01]  /*6820*/  R2UR UR9, R0 ;  /* 0x00000000000972ca */ /* 0x000fe200000e0000 */
[----:B------:R-:W1:Y:S10]  /*6830*/  I2F.RP R9, UR6 ;  /* 0x0000000600097d06 */ /* 0x000e740008209400 */
[----:B-1----:R-:W1:Y:S02]  /*6840*/  MUFU.RCP R3, R9 ;  /* 0x0000000900037308 */ /* 0x002e640000001000 */
[----:B-1----:R-:W-:Y:S08]  /*6850*/  VIADD R8, R3, 0xffffffe ;  /* 0x0ffffffe03087836 */ /* 0x002ff00000000000 */
[----:B------:R-:W1:Y:S02]  /*6860*/  F2I.FTZ.U32.TRUNC.NTZ R3, R8 ;  /* 0x0000000800037305 */ /* 0x000e64000021f000 */
[----:B-1----:R-:W-:Y:S01]  /*6870*/  R2UR UR5, R3 ;  /* 0x00000000030572ca */ /* 0x002fe200000e0000 */
[----:B------:R-:W-:Y:S05]  /*6880*/  IMAD.U32 R3, RZ, RZ, UR26 ;  /* 0x0000001aff037e24 */ /* 0x000fea000f8e00ff */
[----:B------:R-:W-:Y:S04]  /*6890*/  IABS R3, R3 ;  /* 0x0000000300037213 */ /* 0x000fe80000000000 */
[----:B------:R-:W-:Y:S01]  /*68a0*/  R2UR UR8, R3 ;  /* 0x00000000030872ca */ /* 0x000fe200000e0000 */
[----:B------:R-:W-:Y:S02]  /*68b0*/  IMAD.U32 R3, RZ, RZ, UR63 ;  /* 0x0000003fff037e24 */ /* 0x000fe4000f8e00ff */
[----:B------:R-:W-:Y:S03]  /*68c0*/  UIADD3 UR4, UPT, UPT, URZ, -UR5, URZ ;  /* 0x80000005ff047290 */ /* 0x000fe6000fffe0ff */
[----:B------:R-:W-:Y:S01]  /*68d0*/  IABS R9, R3 ;  /* 0x0000000300097213 */ /* 0x000fe20000000000 */
[----:B------:R-:W-:Y:S03]  /*68e0*/  UIMAD UR7, UR4, UR6, URZ ;  /* 0x00000006040772a4 */ /* 0x000fe6000f8e02ff */
[----:B------:R-:W-:Y:S01]  /*68f0*/  UMOV UR4, URZ ;  /* 0x000000ff00047c82 */ /* 0x000fe20008000000 */
[----:B------:R-:W1:Y:S01]  /*6900*/  I2F.RP R0, R9 ;  /* 0x0000000900007306 */ /* 0x000e620000209400 */
[----:B------:R-:W-:Y:S07]  /*6910*/  UIMAD.WIDE.U32 UR4, UR5, UR7, UR4 ;  /* 0x00000007050472a5 */ /* 0x000fee000f8e0004 */
[----:B------:R-:W-:Y:S02]  /*6920*/  UMOV UR4, UR5 ;  /* 0x0000000500047c82 */ /* 0x000fe40008000000 */
[----:B------:R-:W-:Y:S01]  /*6930*/  UIMAD.WIDE.U32 UR4, UR4, UR8, URZ ;  /* 0x00000008040472a5 */ /* 0x000fe2000f8e00ff */
[----:B-1----:R-:W1:Y:S06]  /*6940*/  MUFU.RCP R0, R0 ;  /* 0x0000000000007308 */ /* 0x002e6c0000001000 */
[----:B------:R-:W-:Y:S02]  /*6950*/  UMOV UR43, UR5 ;  /* 0x00000005002b7c82 */ /* 0x000fe40008000000 */
[----:B------:R-:W-:Y:S04]  /*6960*/  UIMAD UR4, UR43, UR9, UR8 ;  /* 0x000000092b0472a4 */ /* 0x000fe8000f8e0208 */
[----:B------:R-:W-:Y:S01]  /*6970*/  UISETP.GT.U32.AND UP0, UPT, UR6, UR4, UPT ;  /* 0x000000040600728c */ /* 0x000fe2000bf04070 */
[----:B-1----:R-:W-:Y:S10]  /*6980*/  IADD3 R10, PT, PT, R0, 0xffffffe, RZ ;  /* 0x0ffffffe000a7810 */ /* 0x002ff40007ffe0ff */
[----:B------:R-:W-:Y:S02]  /*6990*/  @!UP0 UIADD3 UR4, UPT, UPT, UR4, -UR6, URZ ;  /* 0x8000000604048290 */ /* 0x000fe4000fffe0ff */
[----:B------:R-:W-:Y:S01]  /*69a0*/  @!UP0 UIADD3 UR43, UPT, UPT, UR43, 0x1, URZ ;  /* 0x000000012b2b8890 */ /* 0x000fe2000fffe0ff */
[----:B------:R1:W2:Y:S01]  /*69b0*/  F2I.FTZ.U32.TRUNC.NTZ R11, R10 ;  /* 0x0000000a000b7305 */ /* 0x0002a2000021f000 */
[----:B------:R-:W-:Y:S02]  /*69c0*/  UISETP.GE.U32.AND UP2, UPT, UR4, UR6, UPT ;  /* 0x000000060400728c */ /* 0x000fe4000bf46070 */
[----:B------:R-:W-:Y:S02]  /*69d0*/  ULOP3.LUT UR4, UR26, UR52, URZ, 0x3c, !UPT ;  /* 0x000000341a047292 */ /* 0x000fe4000f8e3cff */
[----:B------:R-:W-:Y:S02]  /*69e0*/  UISETP.NE.AND UP0, UPT, UR52, URZ, UPT ;  /* 0x000000ff3400728c */ /* 0x000fe4000bf05270 */
[----:B------:R-:W-:Y:S05]  /*69f0*/  UISETP.GE.AND UP1, UPT, UR4, URZ, UPT ;  /* 0x000000ff0400728c */ /* 0x000fea000bf26270 */
[----:B------:R-:W-:Y:S01]  /*6a00*/  @UP2 UIADD3 UR43, UPT, UPT, UR43, 0x1, URZ ;  /* 0x000000012b2b2890 */ /* 0x000fe2000fffe0ff */
[----:B-1----:R-:W-:Y:S02]  /*6a10*/  HFMA2 R10, -RZ, RZ, 0, 0 ;  /* 0x00000000ff0a7431 */ /* 0x002fe400000001ff */
[--C-:B--2---:R-:W-:Y:S03]  /*6a20*/  IMAD.MOV R8, RZ, RZ, -R11.reuse ;  /* 0x000000ffff087224 */ /* 0x104fe600078e0a0b */
[----:B------:R-:W-:Y:S02]  /*6a30*/  @!UP1 UIADD3 UR43, UPT, UPT, -UR43, URZ, URZ ;  /* 0x000000ff2b2b9290 */ /* 0x000fe4000fffe1ff */
[----:B------:R-:W-:Y:S01]  /*6a40*/  @!UP0 ULOP3.LUT UR43, URZ, UR52, URZ, 0x33, !UPT ;  /* 0x00000034ff2b8292 */ /* 0x000fe2000f8e33ff */
[----:B------:R-:W-:Y:S01]  /*6a50*/  IMAD R3, R8, R9, RZ ;  /* 0x0000000908037224 */ /* 0x000fe200078e02ff */
[----:B------:R-:W-:Y:S02]  /*6a60*/  UISETP.NE.AND UP0, UPT, UR38, 0x1, UPT ;  /* 0x000000012600788c */ /* 0x000fe4000bf05270 */
[----:B------:R-:W-:Y:S01]  /*6a70*/  ULOP3.LUT UR4, UR43, UR63, URZ, 0x3c, !UPT ;  /* 0x0000003f2b047292 */ /* 0x000fe2000f8e3cff */
[----:B------:R-:W-:Y:S03]  /*6a80*/  IMAD.HI.U32 R11, R11, R3, R10 ;  /* 0x000000030b0b7227 */ /* 0x000fe600078e000a */
[----:B------:R-:W-:Y:S01]  /*6a90*/  UISETP.GE.AND UP3, UPT, UR4, URZ, UPT ;  /* 0x000000ff0400728c */ /* 0x000fe2000bf66270 */
[----:B------:R-:W-:Y:S04]  /*6aa0*/  IMAD.U32 R0, RZ, RZ, UR43 ;  /* 0x0000002bff007e24 */ /* 0x000fe8000f8e00ff */
[----:B------:R-:W1:Y:S01]  /*6ab0*/  @!UP0 LDCU.128 UR12, c[0x0][0xb10] ;  /* 0x00016200ff0c87ac */ /* 0x000e620008000c00 */
[----:B------:R-:W-:Y:S05]  /*6ac0*/  IABS R0, R0 ;  /* 0x0000000000007213 */ /* 0x000fea0000000000 */
[----:B------:R-:W-:Y:S01]  /*6ad0*/  IMAD.HI.U32 R11, R11, R0, RZ ;  /* 0x000000000b0b7227 */ /* 0x000fe200078e00ff */
[----:B------:R-:W2:Y:S03]  /*6ae0*/  @!UP0 LDCU UR5, c[0x0][0xb0c] ;  /* 0x00016180ff0587ac */ /* 0x000ea60008000800 */
[----:B------:R-:W-:Y:S01]  /*6af0*/  IMAD.MOV R3, RZ, RZ, -R11 ;  /* 0x000000ffff037224 */ /* 0x000fe200078e0a0b */
[----:B------:R-:W3:Y:S03]  /*6b00*/  @!UP0 LDCU UR10, c[0x0][0xb20] ;  /* 0x00016400ff0a87ac */ /* 0x000ee60008000800 */
[C---:B------:R-:W-:Y:S01]  /*6b10*/  IMAD R0, R9.reuse, R3, R0 ;  /* 0x0000000309007224 */ /* 0x040fe200078e0200 */
[----:B-1----:R-:W-:Y:S04]  /*6b20*/  UIMAD.WIDE.U32 UR6, UR37, UR12, URZ ;  /* 0x0000000c250672a5 */ /* 0x002fe8000f8e00ff */
[----:B------:R-:W-:Y:S01]  /*6b30*/  ISETP.GT.U32.AND P1, PT, R9, R0, PT ;  /* 0x000000000900720c */ /* 0x000fe20003f24070 */
[----:B------:R-:W-:Y:S02]  /*6b40*/  UIMAD.WIDE.U32 UR8, UR36, UR15, URZ ;  /* 0x0000000f240872a5 */ /* 0x000fe4000f8e00ff */
[----:B------:R-:W-:Y:S01]  /*6b50*/  @!UP0 UISETP.NE.AND UP1, UPT, UR14, 0x1, UPT ;  /* 0x000000010e00888c */ /* 0x000fe2000bf25270 */
[----:B------:R-:W-:Y:S01]  /*6b60*/  @!UP0 UMOV UR6, UR7 ;  /* 0x0000000700068c82 */ /* 0x000fe20008000000 */
[----:B--2---:R-:W-:Y:S02]  /*6b70*/  @!UP0 UISETP.NE.AND UP2, UPT, UR5, 0x1, UPT ;  /* 0x000000010500888c */ /* 0x004fe4000bf45270 */
[----:B------:R-:W-:Y:S01]  /*6b80*/  @!UP0 USHF.R.U32.HI UR6, URZ, UR13, UR6 ;  /* 0x0000000dff068299 */ /* 0x000fe20008011606 */
[----:B------:R-:W-:Y:S02]  /*6b90*/  @!UP0 UMOV UR4, UR9 ;  /* 0x0000000900048c82 */ /* 0x000fe40008000000 */
[----:B---3--:R-:W-:Y:S03]  /*6ba0*/  @!UP0 USHF.R.U32.HI UR4, URZ, UR10, UR4 ;  /* 0x0000000aff048299 */ /* 0x008fe60008011604 */
[----:B------:R-:W-:Y:S01]  /*6bb0*/  @!P1 IMAD.IADD R0, R0, 0x1, -R9 ;  /* 0x0000000100009824 */ /* 0x000fe200078e0a09 */
[----:B------:R-:W-:Y:S01]  /*6bc0*/  @!UP0 USEL UR7, UR37, UR6, !UP2 ;  /* 0x0000000625078287 */ /* 0x000fe2000d000000 */
[----:B------:R-:W-:Y:S01]  /*6bd0*/  @!P1 IADD3 R11, PT, PT, R11, 0x1, RZ ;  /* 0x000000010b0b9810 */ /* 0x000fe20007ffe0ff */
[----:B------:R-:W-:Y:S02]  /*6be0*/  @!UP0 USEL UR6, UR36, UR4, !UP1 ;  /* 0x0000000424068287 */ /* 0x000fe4000c800000 */
[----:B------:R-:W-:Y:S02]  /*6bf0*/  ISETP.GE.U32.AND P2, PT, R0, R9, PT ;  /* 0x000000090000720c */ /* 0x000fe40003f46070 */
[----:B------:R-:W-:Y:S02]  /*6c00*/  @!UP0 UIADD3 UR4, UPT, UPT, -UR7, UR6, URZ ;  /* 0x0000000607048290 */ /* 0x000fe4000fffe1ff */
[----:B------:R-:W-:Y:S02]  /*6c10*/  @!UP0 UIADD3 UR6, UPT, UPT, UR7, -UR6, URZ ;  /* 0x8000000607068290 */ /* 0x000fe4000fffe0ff */
[----:B------:R-:W-:Y:S02]  /*6c20*/  @!UP0 UIMAD UR37, UR4, UR5, UR37 ;  /* 0x00000005042582a4 */ /* 0x000fe4000f8e0225 */
[----:B------:R-:W-:Y:S02]  /*6c30*/  @!UP0 UIMAD UR36, UR6, UR14, UR36 ;  /* 0x0000000e062482a4 */ /* 0x000fe4000f8e0224 */
[----:B------:R-:W-:Y:S02]  /*6c40*/  ULOP3.LUT UP0, URZ, UR11, 0x1b0, URZ, 0xc0, !UPT ;  /* 0x000001b00bff7892 */ /* 0x000fe4000f80c0ff */
[----:B------:R-:W-:Y:S01]  /*6c50*/  UIADD3 UR4, UPT, UPT, -UR43, URZ, URZ ;  /* 0x000000ff2b047290 */ /* 0x000fe2000fffe1ff */
[----:B------:R-:W-:Y:S03]  /*6c60*/  @P2 VIADD R11, R11, 0x1 ;  /* 0x000000010b0b2836 */ /* 0x000fe60000000000 */
[----:B------:R-:W-:Y:S02]  /*6c70*/  UIMAD UR5, UR52, UR4, UR26 ;  /* 0x00000004340572a4 */ /* 0x000fe4000f8e021a */
[----:B------:R-:W-:Y:S02]  /*6c80*/  R2UR UR44, R11 ;  /* 0x000000000b2c72ca */ /* 0x000fe400000e0000 */
[----:B------:R-:W-:Y:S11]  /*6c90*/  USHF.L.U32 UR50, UR5, 0x7, URZ ;  /* 0x0000000705327899 */ /* 0x000ff600080006ff */
[----:B------:R-:W-:Y:S02]  /*6ca0*/  @!UP3 UIADD3 UR44, UPT, UPT, -UR44, URZ, URZ ;  /* 0x000000ff2c2cb290 */ /* 0x000fe4000fffe1ff */
[----:B------:R-:W-:Y:S04]  /*6cb0*/  @!UP4 ULOP3.LUT UR44, URZ, UR63, URZ, 0x33, !UPT ;  /* 0x0000003fff2cc292 */ /* 0x000fe8000f8e33ff */
[----:B------:R-:W-:Y:S04]  /*6cc0*/  UIADD3 UR4, UPT, UPT, -UR44, URZ, URZ ;  /* 0x000000ff2c047290 */ /* 0x000fe8000fffe1ff */
[----:B------:R-:W-:Y:S01]  /*6cd0*/  UIMAD UR43, UR63, UR4, UR43 ;  /* 0x000000043f2b72a4 */ /* 0x000fe2000f8e022b */
[----:B------:R-:W-:Y:S11]  /*6ce0*/  BRA.U !UP0, `(.L_x_105) ;  /* 0x0000000108407547 */ /* 0x000ff6000b800000 */
[----:B------:R-:W1:Y:S01]  /*6cf0*/  LDCU.64 UR8, c[0x4][0x80] ;  /* 0x01001000ff0877ac */ /* 0x000e620008000a00 */
[----:B------:R-:W-:Y:S01]  /*6d00*/  MOV R15, 0x0 ;  /* 0x00000000000f7802 */ /* 0x000fe20000000f00 */
[----:B------:R-:W-:Y:S01]  /*6d10*/  IMAD.MOV.U32 R8, RZ, RZ, 0x70 ;  /* 0x00000070ff087424 */ /* 0x000fe200078e00ff */
[----:B------:R-:W-:Y:S01]  /*6d20*/  MOV R12, 0x1 ;  /* 0x00000001000c7802 */ /* 0x000fe20000000f00 */
[----:B------:R-:W-:Y:S01]  /*6d30*/  IMAD.MOV.U32 R13, RZ, RZ, RZ ;  /* 0x000000ffff0d7224 */ /* 0x000fe200078e00ff */
[----:B------:R-:W2:Y:S02]  /*6d40*/  LDCU.64 UR6, c[0x4][0x88] ;  /* 0x01001100ff0677ac */ /* 0x000ea40008000a00 */
[----:B------:R-:W3:Y:S01]  /*6d50*/  LDC.64 R14, c[0x4][R15] ;  /* 0x010000000f0e7b82 */ /* 0x000ee20000000a00 */
[----:B------:R-:W4:Y:S01]  /*6d60*/  LDCU.64 UR4, c[0x4][0x8] ;  /* 0x01000100ff0477ac */ /* 0x000f220008000a00 */
[----:B-1----:R-:W-:Y:S01]  /*6d70*/  MOV R5, UR9 ;  /* 0x0000000900057c02 */ /* 0x002fe20008000f00 */
[----:B------:R-:W-:Y:S01]  /*6d80*/  IMAD.U32 R4, RZ, RZ, UR8 ;  /* 0x00000008ff047e24 */ /* 0x000fe2000f8e00ff */
[----:B--2---:R-:W-:Y:S01]  /*6d90*/  MOV R7, UR7 ;  /* 0x0000000700077c02 */ /* 0x004fe20008000f00 */
[----:B------:R-:W-:Y:S01]  /*6da0*/  IMAD.U32 R6, RZ, RZ, UR6 ;  /* 0x00000006ff067e24 */ /* 0x000fe2000f8e00ff */
[----:B----4-:R-:W-:Y:S01]  /*6db0*/  MOV R11, UR5 ;  /* 0x00000005000b7c02 */ /* 0x010fe20008000f00 */
[----:B------:R-:W-:Y:S02]  /*6dc0*/  IMAD.U32 R10, RZ, RZ, UR4 ;  /* 0x00000004ff0a7e24 */ /* 0x000fe4000f8e00ff */
[----:B------:R-:W-:Y:S07]  /*6dd0*/  LEPC R20, `(.L_x_105) ;  /* 0x000000001014794e */ /* 0x000fee0000000000 */
[----:B---3-5:R-:W-:Y:S05]  /*6de0*/  CALL.ABS.NOINC R14 ;  /* 0x000000000e007343 */ /* 0x028fea0003c00000 */
.L_x_105:
[----:B------:R-:W-:Y:S01]  /*6df0*/  LOP3.LUT P0, RZ, R178, 0x1b0, RZ, 0xc0, !PT ;  /* 0x000001b0b2ff7812 */ /* 0x000fe2000780c0ff */
[----:B------:R-:W-:Y:S11]  /*6e00*/  BSSY.RECONVERGENT B6, `(.L_x_106) ;  /* 0x0000013000067945 */ /* 0x000ff60003800200 */
[----:B------:R-:W-:Y:S01]  /*6e10*/  @!UPT UIADD3 URZ, UPT, UPT, URZ, URZ, URZ ;  /* 0x000000fffffff290 */ /* 0x000fe2000fffe0ff */
[----:B------:R-:W-:Y:S05]  /*6e20*/  @!P0 BRA `(.L_x_107) ;  /* 0x0000000000408947 */ /* 0x000fea0003800000 */
[----:B------:R-:W1:Y:S01]  /*6e30*/  LDCU.64 UR8, c[0x4][0x80] ;  /* 0x01001000ff0877ac */ /* 0x000e620008000a00 */
[----:B------:R-:W-:Y:S01]  /*6e40*/  MOV R15, 0x0 ;  /* 0x00000000000f7802 */ /* 0x000fe20000000f00 */
[----:B------:R-:W-:Y:S02]  /*6e50*/  HFMA2 R12, -RZ, RZ, 0, 5.9604644775390625e-08 ;  /* 0x00000001ff0c7431 */ /* 0x000fe400000001ff */
[----:B------:R-:W-:Y:S02]  /*6e60*/  IMAD.MOV.U32 R8, RZ, RZ, 0x70 ;  /* 0x00000070ff087424 */ /* 0x000fe400078e00ff */
[----:B------:R-:W-:Y:S01]  /*6e70*/  IMAD.MOV.U32 R13, RZ, RZ, RZ ;  /* 0x000000ffff0d7224 */ /* 0x000fe200078e00ff */
[----:B------:R-:W2:Y:S01]  /*6e80*/  LDCU.64 UR6, c[0x4][0x88] ;  /* 0x01001100ff0677ac */ /* 0x000ea20008000a00 */
        /* <DEDUP_REMOVED lines=10> */
.L_x_107:
[----:B------:R-:W-:Y:S05]  /*6f30*/  BSYNC.RECONVERGENT B6 ;  /* 0x0000000000067941 */ /* 0x000fea0003800200 */
.L_x_106:
[----:B------:R-:W-:Y:S02]  /*6f40*/  R2UR UR6, R173 ;  /* 0x00000000ad0672ca */ /* 0x000fe400000e0000 */
[----:B------:R-:W-:Y:S02]  /*6f50*/  R2UR UR5, R170 ;  /* 0x00000000aa0572ca */ /* 0x000fe400000e0000 */
[----:B------:R-:W-:Y:S02]  /*6f60*/  R2UR UR4, R169 ;  /* 0x00000000a90472ca */ /* 0x000fe400000e0000 */
[----:B------:R-:W-:Y:S02]  /*6f70*/  ISETP.NE.U32.AND P4, PT, R154, RZ, PT ;  /* 0x000000ff9a00720c */ /* 0x000fe40003f85070 */
[----:B------:R-:W-:Y:S02]  /*6f80*/  ISETP.NE.U32.AND P2, PT, RZ, UR54, PT ;  /* 0x00000036ff007c0c */ /* 0x000fe4000bf45070 */
[----:B------:R-:W-:Y:S02]  /*6f90*/  ISETP.NE.AND.EX P4, PT, R155, RZ, PT, P4 ;  /* 0x000000ff9b00720c */ /* 0x000fe40003f85340 */
[----:B------:R-:W-:Y:S01]  /*6fa0*/  ISETP.NE.AND.EX P2, PT, RZ, UR55, PT, P2 ;  /* 0x00000037ff007c0c */ /* 0x000fe2000bf45320 */
[----:B------:R-:W-:Y:S02]  /*6fb0*/  UISETP.NE.AND UP2, UPT, UR6, URZ, UPT ;  /* 0x000000ff0600728c */ /* 0x000fe4000bf45270 */
[----:B------:R-:W-:Y:S04]  /*6fc0*/  UISETP.NE.U32.AND UP0, UPT, UR5, URZ, UPT ;  /* 0x000000ff0500728c */ /* 0x000fe8000bf05070 */
[----:B------:R-:W-:Y:S01]  /*6fd0*/  UISETP.NE.AND.EX UP1, UPT, UR4, URZ, UPT, UP0 ;  /* 0x000000ff0400728c */ /* 0x000fe2000bf25300 */
[----:B------:R-:W-:Y:S01]  /*6fe0*/  PLOP3.LUT P1, PT, PT, PT, UP2, 0x80, 0x8 ;  /* 0x000000000008781c */ /* 0x000fe20003f2f028 */
[----:B------:R-:W-:Y:S03]  /*6ff0*/  UPLOP3.LUT UP0, UPT, UPT, UPT, UPT, 0x40, 0x4 ;  /* 0x000000000004789c */ /* 0x000fe60003f0e870 */
[----:B------:R-:W-:Y:S06]  /*7000*/  @UP2 UPLOP3.LUT UP0, UPT, UPT, UPT, UP1, 0x80, 0x8 ;  /* 0x000000000008289c */ /* 0x000fec0003f0f010 */
[----:B------:R-:W-:Y:S01]  /*7010*/  PLOP3.LUT P0, PT, PT, PT, UP0, 0x80, 0x8 ;  /* 0x000000000008781c */ /* 0x000fe20003f0f008 */
[----:B------:R-:W-:Y:S01]  /*7020*/  @!UPT UIADD3 URZ, UPT, UPT, URZ, URZ, URZ ;  /* 0x000000fffffff290 */ /* 0x000fe2000fffe0ff */
[----:B------:R-:W-:Y:S11]  /*7030*/  BRA.U !UP1, `(.L_x_108) ;  /* 0x0000000109407547 */ /* 0x000ff6000b800000 */
[----:B------:R-:W-:Y:S01]  /*7040*/  UISETP.NE.U32.AND UP0, UPT, UR54, URZ, UPT ;  /* 0x000000ff3600728c */ /* 0x000fe2000bf05070 */
[----:B------:R-:W-:Y:S01]  /*7050*/  R2UR UR6, R170 ;  /* 0x00000000aa0672ca */ /* 0x000fe200000e0000 */
[----:B------:R-:W1:Y:S01]  /*7060*/  LDCU.64 UR8, c[0x0][0x358] ;  /* 0x00006b00ff0877ac */ /* 0x000e620008000a00 */
[----:B------:R-:W-:Y:S02]  /*7070*/  HFMA2 R167, -RZ, RZ, 0, 5.9604644775390625e-08 ;  /* 0x00000001ffa77431 */ /* 0x000fe400000001ff */
[----:B------:R-:W-:Y:S01]  /*7080*/  IMAD.MOV.U32 R0, RZ, RZ, 0x1 ;  /* 0x00000001ff007424 */ /* 0x000fe200078e00ff */
[----:B------:R-:W-:Y:S06]  /*7090*/  UISETP.NE.AND.EX UP0, UPT, UR55, URZ, UPT, UP0 ;  /* 0x000000ff3700728c */ /* 0x000fec000bf05300 */
[----:B------:R-:W-:Y:S05]  /*70a0*/  PLOP3.LUT P3, PT, PT, PT, UP0, 0x80, 0x8 ;  /* 0x000000000008781c */ /* 0x000fea0003f6f008 */
[----:B------:R-:W2:Y:S01]  /*70b0*/  @UP0 LDCU.64 UR4, c[0x0][0x888] ;  /* 0x00011100ff0407ac */ /* 0x000ea20008000a00 */
[----:B------:R-:W-:Y:S07]  /*70c0*/  @UP0 UIMAD UR6, UR51, UR6, URZ ;  /* 0x00000006330602a4 */ /* 0x000fee000f8e02ff */
[----:B------:R-:W-:Y:S01]  /*70d0*/  @!P3 PRMT R167, R0, 0x7610, R167 ;  /* 0x0000761000a7b816 */ /* 0x000fe200000000a7 */
[----:B--2---:R-:W-:Y:S06]  /*70e0*/  @UP0 UIMAD.WIDE UR4, UR6, 0x4, UR4 ;  /* 0x00000004060408a5 */ /* 0x004fec000f8e0204 */
[----:B------:R-:W-:Y:S02]  /*70f0*/  IMAD.U32 R4, RZ, RZ, UR4 ;  /* 0x00000004ff047e24 */ /* 0x000fe4000f8e00ff */
[----:B------:R-:W-:Y:S03]  /*7100*/  IMAD.U32 R5, RZ, RZ, UR5 ;  /* 0x00000005ff057e24 */ /* 0x000fe6000f8e00ff */
[----:B------:R-:W2:Y:S02]  /*7110*/  @!UP0 LDCU UR4, c[0x0][0x880] ;  /* 0x00011000ff0487ac */ /* 0x000ea40008000800 */
[----:B-1---5:R1:W5:Y:S02]  /*7120*/  @P3 LDG.E R73, desc[UR8][R4.64] ;  /* 0x0000000804493981 */ /* 0x022364000c1e1900 */
[----:B-12---:R-:W-:Y:S02]  /*7130*/  @!P3 MOV R73, UR4 ;  /* 0x000000040049bc02 */ /* 0x006fe40008000f00 */
.L_x_108:
[----:B------:R-:W-:Y:S05]  /*7140*/  @!P4 BRA `(.L_x_109) ;  /* 0x000000000024c947 */ /* 0x000fea0003800000 */
[----:B------:R-:W-:Y:S01]  /*7150*/  ISETP.NE.U32.AND P3, PT, R152, RZ, PT ;  /* 0x000000ff9800720c */ /* 0x000fe20003f65070 */
[----:B------:R-:W1:Y:S03]  /*7160*/  LDCU.64 UR4, c[0x0][0x358] ;  /* 0x00006b00ff0477ac */ /* 0x000e660008000a00 */
[----:B------:R-:W-:Y:S11]  /*7170*/  ISETP.NE.AND.EX P3, PT, R153, RZ, PT, P3 ;  /* 0x000000ff9900720c */ /* 0x000ff60003f65330 */
[----:B------:R-:W-:Y:S02]  /*7180*/  @!UPT UIADD3 URZ, UPT, UPT, URZ, URZ, URZ ;  /* 0x000000fffffff290 */ /* 0x000fe4000fffe0ff */
[----:B------:R-:W2:Y:S01]  /*7190*/  @P3 LDC.64 R4, c[0x0][0x8a8] ;  /* 0x00022a00ff043b82 */ /* 0x000ea20000000a00 */
[----:B------:R-:W-:Y:S04]  /*71a0*/  @P3 IMAD R0, R154, UR51, RZ ;  /* 0x000000339a003c24 */ /* 0x000fe8000f8e02ff */
[----:B--2---:R-:W-:Y:S05]  /*71b0*/  @P3 IMAD.WIDE R4, R0, 0x4, R4 ;  /* 0x0000000400043825 */ /* 0x004fea00078e0204 */
[----:B-1---5:R1:W5:Y:S02]  /*71c0*/  @P3 LDG.E R70, desc[UR4][R4.64] ;  /* 0x0000000404463981 */ /* 0x022364000c1e1900 */
[----:B-1----:R-:W2:Y:S02]  /*71d0*/  @!P3 LDC R70, c[0x0][0x8a0] ;  /* 0x00022800ff46bb82 */ /* 0x002ea40000000800 */
.L_x_109:
[----:B-----5:R-:W-:Y:S01]  /*71e0*/  FSETP.NEU.AND P4, PT, R73, RZ, PT ;  /* 0x000000ff4900720b */ /* 0x020fe20003f8d000 */
[----:B------:R-:W-:Y:S01]  /*71f0*/  BSSY B1, `(.L_x_110) ;  /* 0x0000047000017945 */ /* 0x000fe20003800000 */
[----:B------:R-:W-:Y:S01]  /*7200*/  SEL R5, RZ, 0xffffffff, P2 ;  /* 0xffffffffff057807 */ /* 0x000fe20001000000 */
[----:B------:R-:W-:Y:S01]  /*7210*/  IMAD.MOV.U32 R184, RZ, RZ, 0x1 ;  /* 0x00000001ffb87424 */ /* 0x000fe200078e00ff */
[----:B------:R-:W-:Y:S01]  /*7220*/  LOP3.LUT P3, RZ, R167, 0xff, RZ, 0xc0, !PT ;  /* 0x000000ffa7ff7812 */ /* 0x000fe2000786c0ff */
[----:B------:R-:W-:Y:S01]  /*7230*/  IMAD.IADD R71, R69, 0x1, R2 ;  /* 0x0000000145477824 */ /* 0x000fe200078e0202 */
[----:B------:R-:W-:Y:S02]  /*7240*/  @P1 SEL R4, RZ, 0xffffffff, P4 ;  /* 0xffffffffff041807 */ /* 0x000fe40002000000 */
[----:B------:R-:W-:Y:S02]  /*7250*/  CS2R R150, SRZ ;  /* 0x0000000000967805 */ /* 0x000fe4000001ff00 */
[----:B------:R-:W-:Y:S02]  /*7260*/  LEA R0, R160, UR49, 0x3 ;  /* 0x00000031a0007c11 */ /* 0x000fe4000f8e18ff */
[----:B------:R-:W-:Y:S02]  /*7270*/  CS2R R148, SRZ ;  /* 0x0000000000947805 */ /* 0x000fe4000001ff00 */
[----:B------:R-:W-:Y:S02]  /*7280*/  @P0 SEL R4, R5, R4, !P3 ;  /* 0x0000000405040207 */ /* 0x000fe40005800000 */
[----:B------:R-:W-:Y:S02]  /*7290*/  CS2R R146, SRZ ;  /* 0x0000000000927805 */ /* 0x000fe4000001ff00 */
[----:B------:R-:W-:Y:S02]  /*72a0*/  LEA R180, R68, UR49, 0x3 ;  /* 0x0000003144b47c11 */ /* 0x000fe4000f8e18ff */
[----:B------:R-:W-:Y:S02]  /*72b0*/  CS2R R144, SRZ ;  /* 0x0000000000907805 */ /* 0x000fe4000001ff00 */
[----:B------:R-:W-:Y:S02]  /*72c0*/  @P1 LOP3.LUT R4, R4, 0x1, RZ, 0xc0, !PT ;  /* 0x0000000104041812 */ /* 0x000fe400078ec0ff */
[----:B------:R-:W-:Y:S02]  /*72d0*/  CS2R R142, SRZ ;  /* 0x00000000008e7805 */ /* 0x000fe4000001ff00 */
[----:B------:R-:W-:Y:S02]  /*72e0*/  SHF.L.U32 R3, R162, 0x1f, RZ ;  /* 0x0000001fa2037819 */ /* 0x000fe400000006ff */
[----:B------:R-:W-:Y:S02]  /*72f0*/  CS2R R140, SRZ ;  /* 0x00000000008c7805 */ /* 0x000fe4000001ff00 */
[----:B------:R-:W-:Y:S02]  /*7300*/  ISETP.NE.U32.OR P6, PT, R4, 0x1, !P1 ;  /* 0x000000010400780c */ /* 0x000fe40004fc5470 */
[----:B------:R-:W-:Y:S02]  /*7310*/  CS2R R138, SRZ ;  /* 0x00000000008a7805 */ /* 0x000fe4000001ff00 */
[----:B------:R-:W-:Y:S02]  /*7320*/  PLOP3.LUT P2, PT, PT, PT, UP1, 0x80, 0x8 ;  /* 0x000000000008781c */ /* 0x000fe40003f4f018 */
[----:B------:R-:W-:Y:S02]  /*7330*/  CS2R R136, SRZ ;  /* 0x0000000000887805 */ /* 0x000fe4000001ff00 */
[----:B------:R-:W-:Y:S02]  /*7340*/  SEL R4, RZ, 0xffffffff, P4 ;  /* 0xffffffffff047807 */ /* 0x000fe40002000000 */
[----:B------:R-:W-:Y:S03]  /*7350*/  P2R R156, PR, RZ, 0x40 ;  /* 0x00000040ff9c7803 */ /* 0x000fe60000000000 */
[----:B------:R-:W-:Y:S04]  /*7360*/  @P6 SHF.L.U32 R7, R135, 0x1f, RZ ;  /* 0x0000001f87076819 */ /* 0x000fe800000006ff */
[----:B------:R-:W-:Y:S01]  /*7370*/  @P2 SEL R4, R5, R4, !P3 ;  /* 0x0000000405042207 */ /* 0x000fe20005800000 */
[----:B------:R-:W1:Y:S03]  /*7380*/  @P6 SYNCS.PHASECHK.TRANS64.TRYWAIT P1, [R0+URZ+0x100], R7 ;  /* 0x00010007000065a7 */ /* 0x000e6600080211ff */
[----:B------:R-:W-:Y:S04]  /*7390*/  LOP3.LUT R4, R4, 0x1, RZ, 0xc0, !PT ;  /* 0x0000000104047812 */ /* 0x000fe800078ec0ff */
[----:B------:R-:W-:Y:S04]  /*73a0*/  ISETP.NE.U32.AND P5, PT, R4, 0x1, PT ;  /* 0x000000010400780c */ /* 0x000fe80003fa5070 */
[----:B------:R-:W-:Y:S01]  /*73b0*/  P2R R185, PR, RZ, 0x20 ;  /* 0x00000020ffb97803 */ /* 0x000fe20000000000 */
[----:B------:R3:W4:Y:S01]  /*73c0*/  SYNCS.PHASECHK.TRANS64.TRYWAIT P0, [R180+URZ+0x140], R3 ;  /* 0x00014003b40075a7 */ /* 0x00072200080011ff */
[----:B-1----:R-:W-:Y:S01]  /*73d0*/  @P6 SEL R184, RZ, 0x1, !P1 ;  /* 0x00000001ffb86807 */ /* 0x002fe20004800000 */
[----:B---3--:R-:W-:Y:S06]  /*73e0*/  @!P6 BRA `(.L_x_111) ;  /* 0x00000000009ce947 */ /* 0x008fec0003800000 */
[----:B------:R-:W-:Y:S01]  /*73f0*/  @P5 IMAD R8, R160, 0x2000, R177 ;  /* 0x00002000a0085824 */ /* 0x000fe200078e02b1 */
[----:B------:R-:W1:Y:S01]  /*7400*/  S2R R2, SR_CgaCtaId ;  /* 0x0000000000027919 */ /* 0x000e620000008800 */
[----:B------:R-:W-:Y:S01]  /*7410*/  ISETP.NE.AND P1, PT, R184, RZ, PT ;  /* 0x000000ffb800720c */ /* 0x000fe20003f25270 */
[----:B------:R-:W-:Y:S01]  /*7420*/  BSSY B0, `(.L_x_112) ;  /* 0x0000010000007945 */ /* 0x000fe20003800000 */
[--C-:B------:R-:W-:Y:S01]  /*7430*/  @P5 IMAD R7, R165, -0x10, R8.reuse ;  /* 0xfffffff0a5075824 */ /* 0x100fe200078e0208 */
[----:B------:R-:W-:Y:S01]  /*7440*/  CS2R R138, SRZ ;  /* 0x00000000008a7805 */ /* 0x000fe2000001ff00 */
[----:B------:R-:W-:Y:S01]  /*7450*/  @P5 IMAD R6, R164, -0x10, R8 ;  /* 0xfffffff0a4065824 */ /* 0x000fe200078e0208 */
[----:B------:R-:W-:Y:S01]  /*7460*/  CS2R R136, SRZ ;  /* 0x0000000000887805 */ /* 0x000fe2000001ff00 */
[----:B------:R-:W-:Y:S01]  /*7470*/  @P5 IMAD R4, R176, 0x10, R7 ;  /* 0x00000010b0045824 */ /* 0x000fe200078e0207 */
[----:B------:R-:W-:Y:S02]  /*7480*/  CS2R R146, SRZ ;  /* 0x0000000000927805 */ /* 0x000fe4000001ff00 */
[----:B------:R-:W-:Y:S02]  /*7490*/  CS2R R144, SRZ ;  /* 0x0000000000907805 */ /* 0x000fe4000001ff00 */
[----:B------:R-:W-:Y:S02]  /*74a0*/  CS2R R142, SRZ ;  /* 0x00000000008e7805 */ /* 0x000fe4000001ff00 */
[----:B------:R-:W-:Y:S02]  /*74b0*/  CS2R R140, SRZ ;  /* 0x00000000008c7805 */ /* 0x000fe4000001ff00 */
[----:B------:R-:W-:Y:S02]  /*74c0*/  CS2R R150, SRZ ;  /* 0x0000000000967805 */ /* 0x000fe4000001ff00 */
[----:B------:R-:W-:Y:S01]  /*74d0*/  CS2R R148, SRZ ;  /* 0x0000000000947805 */ /* 0x000fe2000001ff00 */
[----:B------:R-:W-:Y:S06]  /*74e0*/  @P1 BRA `(.L_x_113) ;  /* 0x00000000000c1947 */ /* 0x000fec0003800000 */
[----:B------:R-:W-:Y:S04]  /*74f0*/  SHF.L.U32 R5, R135, 0x1f, RZ ;  /* 0x0000001f87057819 */ /* 0x000fe800000006ff */
[----:B------:R-:W3:Y:S02]  /*7500*/  SYNCS.PHASECHK.TRANS64.TRYWAIT P1, [R0+URZ+0x100], R5 ;  /* 0x00010005000075a7 */ /* 0x000ee400080211ff */
[----:B---3--:R-:W-:Y:S05]  /*7510*/  @!P1 BRA `(.L_x_114) ;  /* 0x0000003800289947 */ /* 0x008fea0003800000 */
.L_x_113:
[----:B------:R-:W-:Y:S05]  /*7520*/  BSYNC B0 ;  /* 0x0000000000007941 */ /* 0x000fea0003800000 */
.L_x_112:
[----:B------:R-:W-:Y:S01]  /*7530*/  ISETP.NE.AND P1, PT, R185, RZ, PT ;  /* 0x000000ffb900720c */ /* 0x000fe20003f25270 */
[----:B---3--:R-:W-:Y:S02]  /*7540*/  VIADD R5, R0, 0x110 ;  /* 0x0000011000057836 */ /* 0x008fe40000000000 */
[----:B------:R-:W-:Y:S03]  /*7550*/  VIADD R160, R160, 0x1 ;  /* 0x00000001a0a07836 */ /* 0x000fe60000000000 */
[----:B-1----:R-:W-:Y:S07]  /*7560*/  PRMT R2, R2, 0x654, R5 ;  /* 0x0000065402027816 */ /* 0x002fee0000000005 */
[----:B------:R1:W3:Y:S04]  /*7570*/  @P1 LDS.128 R136, [R8] ;  /* 0x0000000008881984 */ /* 0x0002e80000000c00 */
[----:B------:R1:W1:Y:S04]  /*7580*/  @P1 LDS.128 R144, [R6+0x20] ;  /* 0x0000200006901984 */ /* 0x0002680000000c00 */
[----:B------:R1:W1:Y:S04]  /*7590*/  @P1 LDS.128 R140, [R7+0x10] ;  /* 0x00001000078c1984 */ /* 0x0002680000000c00 */
[----:B------:R1:W1:Y:S01]  /*75a0*/  @P1 LDS.128 R148, [R4+0x10] ;  /* 0x0000100004941984 */ /* 0x0002620000000c00 */
[C---:B------:R-:W-:Y:S01]  /*75b0*/  ISETP.NE.AND P1, PT, R160.reuse, 0x2, PT ;  /* 0x00000002a000780c */ /* 0x040fe20003f25270 */
[----:B------:R-:W-:Y:S01]  /*75c0*/  @!PT LDS RZ, [RZ] ;  /* 0x00000000fffff984 */ /* 0x000fe20000000800 */
[----:B------:R-:W-:Y:S01]  /*75d0*/  @!PT LDS RZ, [RZ] ;  /* 0x00000000fffff984 */ /* 0x000fe20000000800 */
[----:B------:R-:W-:Y:S01]  /*75e0*/  @!PT LDS RZ, [RZ] ;  /* 0x00000000fffff984 */ /* 0x000fe20000000800 */
[----:B------:R-:W-:Y:S01]  /*75f0*/  @!PT LDS RZ, [RZ] ;  /* 0x00000000fffff984 */ /* 0x000fe20000000800 */
[----:B------:R5:W-:Y:S06]  /*7600*/  MEMBAR.ALL.CTA ;  /* 0x0000000000007992 */ /* 0x000bec0000008000 */
[----:B-----5:R-:W5:Y:S01]  /*7610*/  FENCE.VIEW.ASYNC.S ;  /* 0x00000000000073c6 */ /* 0x020f620000000000 */
[----:B------:R-:W-:Y:S02]  /*7620*/  SEL R0, RZ, 0x1, P1 ;  /* 0x00000001ff007807 */ /* 0x000fe40000800000 */
[----:B------:R-:W-:Y:S02]  /*7630*/  SEL R160, R160, RZ, P1 ;  /* 0x000000ffa0a07207 */ /* 0x000fe40000800000 */
[----:B------:R-:W-:Y:S01]  /*7640*/  LOP3.LUT R135, R135, R0, RZ, 0x3c, !PT ;  /* 0x0000000087877212 */ /* 0x000fe200078e3cff */
[----:B-----5:R1:W-:Y:S06]  /*7650*/  SYNCS.ARRIVE.TRANS64.RED.A1T0 RZ, [R2+URZ], RZ ;  /* 0x000000ff02ff79a7 */ /* 0x0203ec00081004ff */
.L_x_111:
[----:B------:R-:W-:Y:S05]  /*7660*/  BSYNC B1 ;  /* 0x0000000000017941 */ /* 0x000fea0003800000 */
.L_x_110:
[----:B------:R-:W-:Y:S04]  /*7670*/  SHF.R.U32.HI R5, RZ, 0x15, R71 ;  /* 0x00000015ff057819 */ /* 0x000fe80000011647 */
[----:B------:R-:W-:Y:S01]  /*7680*/  LOP3.LUT P1, RZ, R5, 0x3, R168, 0x48, !PT ;  /* 0x0000000305ff7812 */ /* 0x000fe200078248a8 */
[----:B------:R-:W-:Y:S01]  /*7690*/  @!UPT UIADD3 URZ, UPT, UPT, URZ, URZ, URZ ;  /* 0x000000fffffff290 */ /* 0x000fe2000fffe0ff */
[----:B----4-:R-:W-:Y:S11]  /*76a0*/  @P0 BRA `(.L_x_115) ;  /* 0x0000000000080947 */ /* 0x010ff60003800000 */
[----:B------:R-:W4:Y:S02]  /*76b0*/  SYNCS.PHASECHK.TRANS64.TRYWAIT P0, [R180+URZ+0x140], R3 ;  /* 0x00014003b40075a7 */ /* 0x000f2400080011ff */
[----:B----4-:R-:W-:Y:S05]  /*76c0*/  @!P0 BRA `(.L_x_116) ;  /* 0x0000003400d08947 */ /* 0x010fea0003800000 */
.L_x_115:
[----:B------:R-:W-:Y:S04]  /*76d0*/  BSSY.RECONVERGENT B6, `(.L_x_117) ;  /* 0x0000012000067945 */ /* 0x000fe80003800200 */
[----:B------:R-:W-:Y:S05]  /*76e0*/  @!P1 BRA `(.L_x_118) ;  /* 0x0000000000409947 */ /* 0x000fea0003800000 */
[----:B------:R-:W5:Y:S01]  /*76f0*/  LDCU.64 UR8, c[0x4][0x70] ;  /* 0x01000e00ff0877ac */ /* 0x000f620008000a00 */
[----:B----4-:R-:W-:Y:S01]  /*7700*/  MOV R3, 0x0 ;  /* 0x0000000000037802 */ /* 0x010fe20000000f00 */
[----:B------:R-:W-:Y:S02]  /*7710*/  HFMA2 R12, -RZ, RZ, 0, 5.9604644775390625e-08 ;  /* 0x00000001ff0c7431 */ /* 0x000fe400000001ff */
[----:B-1----:R-:W-:Y:S02]  /*7720*/  IMAD.MOV.U32 R8, RZ, RZ, 0x192 ;  /* 0x00000192ff087424 */ /* 0x002fe400078e00ff */
[----:B------:R-:W-:Y:S01]  /*7730*/  IMAD.MOV.U32 R13, RZ, RZ, RZ ;  /* 0x000000ffff0d7224 */ /* 0x000fe200078e00ff */
[----:B------:R-:W1:Y:S01]  /*7740*/  LDCU.64 UR6, c[0x4][0x78] ;  /* 0x01000f00ff0677ac */ /* 0x000e620008000a00 */
[----:B------:R-:W4:Y:S01]  /*7750*/  LDC.64 R2, c[0x4][R3] ;  /* 0x0100000003027b82 */ /* 0x000f220000000a00 */
[----:B------:R-:W2:Y:S01]  /*7760*/  LDCU.64 UR4, c[0x4][0x10] ;  /* 0x01000200ff0477ac */ /* 0x000ea20008000a00 */
[----:B-----5:R-:W-:Y:S01]  /*7770*/  MOV R5, UR9 ;  /* 0x0000000900057c02 */ /* 0x020fe20008000f00 */
[----:B------:R-:W-:Y:S01]  /*7780*/  IMAD.U32 R4, RZ, RZ, UR8 ;  /* 0x00000008ff047e24 */ /* 0x000fe2000f8e00ff */
[----:B-1----:R-:W-:Y:S01]  /*7790*/  MOV R7, UR7 ;  /* 0x0000000700077c02 */ /* 0x002fe20008000f00 */
[----:B------:R-:W-:Y:S01]  /*77a0*/  IMAD.U32 R6, RZ, RZ, UR6 ;  /* 0x00000006ff067e24 */ /* 0x000fe2000f8e00ff */
[----:B--2---:R-:W-:Y:S01]  /*77b0*/  MOV R11, UR5 ;  /* 0x00000005000b7c02 */ /* 0x004fe20008000f00 */
[----:B------:R-:W-:Y:S02]  /*77c0*/  IMAD.U32 R10, RZ, RZ, UR4 ;  /* 0x00000004ff0a7e24 */ /* 0x000fe4000f8e00ff */
[----:B------:R-:W-:Y:S07]  /*77d0*/  LEPC R20, `(.L_x_118) ;  /* 0x000000001014794e */ /* 0x000fee0000000000 */
[----:B---34-:R-:W-:Y:S05]  /*77e0*/  CALL.ABS.NOINC R2 ;  /* 0x0000000002007343 */ /* 0x018fea0003c00000 */
.L_x_118:
[----:B------:R-:W-:Y:S05]  /*77f0*/  BSYNC.RECONVERGENT B6 ;  /* 0x0000000000067941 */ /* 0x000fea0003800200 */
.L_x_117:
[-C--:B---3--:R-:W-:Y:S01]  /*7800*/  F2FP.F16.E4M3.UNPACK_B R74, R136.reuse ;  /* 0x00000088ff4a723e */ /* 0x088fe200020006ff */
[----:B------:R-:W-:Y:S05]  /*7810*/  WARPSYNC.ALL ;  /* 0x0000000000007948 */ /* 0x000fea0003800000 */
[----:B------:R-:W-:Y:S01]  /*7820*/  R2UR UR4, R71 ;  /* 0x00000000470472ca */ /* 0x000fe200000e0000 */
[--C-:B------:R-:W-:Y:S01]  /*7830*/  HADD2.F32 R72, -RZ, R74.reuse.H0_H0 ;  /* 0x2000004aff487230 */ /* 0x100fe20000004100 */
[----:B------:R-:W-:Y:S01]  /*7840*/  F2FP.F16.E4M3.UNPACK_B R76, R136.H1 ;  /* 0x00000088ff4c723e */ /* 0x000fe200030006ff */
[----:B------:R-:W-:Y:S01]  /*7850*/  HADD2.F32 R75, -RZ, R74.H1_H1 ;  /* 0x3000004aff4b7230 */ /* 0x000fe20000004100 */
[-C--:B------:R-:W-:Y:S01]  /*7860*/  F2FP.F16.E4M3.UNPACK_B R78, R137.reuse ;  /* 0x00000089ff4e723e */ /* 0x080fe200020006ff */
[----:B------:R-:W-:Y:S01]  /*7870*/  BSSY.RECONVERGENT B0, `(.L_x_119) ;  /* 0x000011d000007945 */ /* 0x000fe20003800200 */
[----:B------:R-:W-:Y:S01]  /*7880*/  F2FP.F16.E4M3.UNPACK_B R80, R137.H1 ;  /* 0x00000089ff50723e */ /* 0x000fe200030006ff */
[--C-:B------:R-:W-:Y:S01]  /*7890*/  HADD2.F32 R74, -RZ, R76.reuse.H0_H0 ;  /* 0x2000004cff4a7230 */ /* 0x100fe20000004100 */
[-C--:B------:R-:W-:Y:S01]  /*78a0*/  F2FP.F16.E4M3.UNPACK_B R82, R138.reuse ;  /* 0x0000008aff52723e */ /* 0x080fe200020006ff */
[----:B------:R-:W-:Y:S01]  /*78b0*/  HADD2.F32 R76, -RZ, R76.H1_H1 ;  /* 0x3000004cff4c7230 */ /* 0x000fe20000004100 */
[----:B------:R-:W-:Y:S01]  /*78c0*/  F2FP.F16.E4M3.UNPACK_B R84, R138.H1 ;  /* 0x0000008aff54723e */ /* 0x000fe200030006ff */
[--C-:B------:R-:W-:Y:S01]  /*78d0*/  HADD2.F32 R77, -RZ, R78.reuse.H0_H0 ;  /* 0x2000004eff4d7230 */ /* 0x100fe20000004100 */
[-C--:B------:R-:W-:Y:S01]  /*78e0*/  F2FP.F16.E4M3.UNPACK_B R86, R139.reuse ;  /* 0x0000008bff56723e */ /* 0x080fe200020006ff */
[----:B-1----:R-:W2:Y:S01]  /*78f0*/  LDTM.x64 R4, tmem[UR4] ;  /* 0x00000004000479ee */ /* 0x002ea20008340000 */
[----:B------:R-:W-:Y:S01]  /*7900*/  F2FP.F16.E4M3.UNPACK_B R88, R139.H1 ;  /* 0x0000008bff58723e */ /* 0x000fe200030006ff */
[----:B------:R-:W-:Y:S01]  /*7910*/  HADD2.F32 R78, -RZ, R78.H1_H1 ;  /* 0x3000004eff4e7230 */ /* 0x000fe20000004100 */
[-C--:B------:R-:W-:Y:S01]  /*7920*/  F2FP.F16.E4M3.UNPACK_B R90, R140.reuse ;  /* 0x0000008cff5a723e */ /* 0x080fe200020006ff */
[----:B------:R-:W-:Y:S01]  /*7930*/  HADD2.F32 R79, -RZ, R80.H0_H0 ;  /* 0x20000050ff4f7230 */ /* 0x000fe20000004100 */
[----:B------:R-:W-:Y:S01]  /*7940*/  F2FP.F16.E4M3.UNPACK_B R92, R140.H1 ;  /* 0x0000008cff5c723e */ /* 0x000fe200030006ff */
[--C-:B------:R-:W-:Y:S01]  /*7950*/  HADD2.F32 R81, -RZ, R82.reuse.H0_H0 ;  /* 0x20000052ff517230 */ /* 0x100fe20000004100 */
[----:B------:R-:W-:Y:S01]  /*7960*/  ISETP.NE.AND P6, PT, R156, RZ, PT ;  /* 0x000000ff9c00720c */ /* 0x000fe20003fc5270 */
[----:B------:R-:W-:Y:S01]  /*7970*/  HADD2.F32 R82, -RZ, R82.H1_H1 ;  /* 0x30000052ff527230 */ /* 0x000fe20000004100 */
[----:B------:R-:W-:Y:S01]  /*7980*/  SHF.L.U32 R186, R175, 0x4, RZ ;  /* 0x00000004afba7819 */ /* 0x000fe200000006ff */
[--C-:B------:R-:W-:Y:S01]  /*7990*/  HADD2.F32 R85, -RZ, R86.reuse.H0_H0 ;  /* 0x20000056ff557230 */ /* 0x100fe20000004100 */
[----:B------:R-:W-:Y:S01]  /*79a0*/  SHF.L.U32 R198, R174, 0x4, RZ ;  /* 0x00000004aec67819 */ /* 0x000fe200000006ff */
[----:B------:R-:W-:Y:S01]  /*79b0*/  HADD2.F32 R86, -RZ, R86.H1_H1 ;  /* 0x30000056ff567230 */ /* 0x000fe20000004100 */
[----:B------:R-:W-:Y:S01]  /*79c0*/  SHF.L.U32 R196, R176, 0x4, RZ ;  /* 0x00000004b0c47819 */ /* 0x000fe200000006ff */
[--C-:B------:R-:W-:Y:S01]  /*79d0*/  HADD2.F32 R89, -RZ, R90.reuse.H0_H0 ;  /* 0x2000005aff597230 */ /* 0x100fe20000004100 */
[----:B------:R-:W-:Y:S01]  /*79e0*/  F2FP.F16.E4M3.UNPACK_B R94, R141 ;  /* 0x0000008dff5e723e */ /* 0x000fe200020006ff */
[----:B------:R-:W-:Y:S01]  /*79f0*/  HADD2.F32 R90, -RZ, R90.H1_H1 ;  /* 0x3000005aff5a7230 */ /* 0x000fe20000004100 */
[----:B------:R-:W-:Y:S01]  /*7a00*/  F2FP.F16.E4M3.UNPACK_B R98, R142 ;  /* 0x0000008eff62723e */ /* 0x000fe200020006ff */
[----:B------:R-:W-:Y:S01]  /*7a10*/  HADD2.F32 R80, -RZ, R80.H1_H1 ;  /* 0x30000050ff507230 */ /* 0x000fe20000004100 */
[----:B------:R-:W-:Y:S01]  /*7a20*/  F2FP.F16.E4M3.UNPACK_B R102, R143 ;  /* 0x0000008fff66723e */ /* 0x000fe200020006ff */
[--C-:B------:R-:W-:Y:S01]  /*7a30*/  HADD2.F32 R93, -RZ, R94.reuse.H0_H0 ;  /* 0x2000005eff5d7230 */ /* 0x100fe20000004100 */
[----:B------:R-:W-:Y:S01]  /*7a40*/  F2FP.F16.E4M3.UNPACK_B R106, R144 ;  /* 0x00000090ff6a723e */ /* 0x000fe200020006ff */
[----:B------:R-:W-:Y:S01]  /*7a50*/  HADD2.F32 R94, -RZ, R94.H1_H1 ;  /* 0x3000005eff5e7230 */ /* 0x000fe20000004100 */
[----:B------:R-:W-:Y:S01]  /*7a60*/  F2FP.F16.E4M3.UNPACK_B R110, R145 ;  /* 0x00000091ff6e723e */ /* 0x000fe200020006ff */
[C---:B--2---:R-:W-:Y:S01]  /*7a70*/  FMUL R0, R70.reuse, R4 ;  /* 0x0000000446007220 */ /* 0x044fe20000400000 */
[C---:B------:R-:W-:Y:S01]  /*7a80*/  FMUL R2, R70.reuse, R5 ;  /* 0x0000000546027220 */ /* 0x040fe20000400000 */
[C---:B------:R-:W-:Y:S01]  /*7a90*/  FMUL R4, R70.reuse, R8 ;  /* 0x0000000846047220 */ /* 0x040fe20000400000 */
[C---:B------:R-:W-:Y:S01]  /*7aa0*/  FMUL R5, R70.reuse, R9 ;  /* 0x0000000946057220 */ /* 0x040fe20000400000 */
[C---:B------:R-:W-:Y:S01]  /*7ab0*/  FFMA R0, R73.reuse, R72, R0 ;  /* 0x0000004849007223 */ /* 0x040fe20000000000 */
[C---:B------:R-:W-:Y:S01]  /*7ac0*/  FFMA R2, R73.reuse, R75, R2 ;  /* 0x0000004b49027223 */ /* 0x040fe20000000002 */
[C---:B------:R-:W-:Y:S01]  /*7ad0*/  FMUL R8, R70.reuse, R12 ;  /* 0x0000000c46087220 */ /* 0x040fe20000400000 */
[C---:B------:R-:W-:Y:S01]  /*7ae0*/  FMUL R9, R70.reuse, R13 ;  /* 0x0000000d46097220 */ /* 0x040fe20000400000 */
[C---:B------:R-:W-:Y:S01]  /*7af0*/  FMUL R12, R70.reuse, R16 ;  /* 0x00000010460c7220 */ /* 0x040fe20000400000 */
[C---:B------:R-:W-:Y:S01]  /*7b00*/  FMUL R13, R70.reuse, R17 ;  /* 0x00000011460d7220 */ /* 0x040fe20000400000 */
[C---:B------:R-:W-:Y:S01]  /*7b10*/  FMUL R16, R70.reuse, R20 ;  /* 0x0000001446107220 */ /* 0x040fe20000400000 */
[C---:B------:R-:W-:Y:S01]  /*7b20*/  FMUL R17, R70.reuse, R21 ;  /* 0x0000001546117220 */ /* 0x040fe20000400000 */
[C---:B------:R-:W-:Y:S01]  /*7b30*/  FMUL R20, R70.reuse, R24 ;  /* 0x0000001846147220 */ /* 0x040fe20000400000 */
[C---:B------:R-:W-:Y:S01]  /*7b40*/  FMUL R21, R70.reuse, R25 ;  /* 0x0000001946157220 */ /* 0x040fe20000400000 */
[--C-:B------:R-:W-:Y:S02]  /*7b50*/  HADD2.F32 R97, -RZ, R98.reuse.H0_H0 ;  /* 0x20000062ff617230 */ /* 0x100fe40000004100 */
[C---:B------:R-:W-:Y:S01]  /*7b60*/  FMUL R24, R70.reuse, R28 ;  /* 0x0000001c46187220 */ /* 0x040fe20000400000 */
[----:B------:R-:W-:Y:S02]  /*7b70*/  HADD2.F32 R98, -RZ, R98.H1_H1 ;  /* 0x30000062ff627230 */ /* 0x000fe40000004100 */
[C---:B------:R-:W-:Y:S01]  /*7b80*/  FMUL R25, R70.reuse, R29 ;  /* 0x0000001d46197220 */ /* 0x040fe20000400000 */
[--C-:B------:R-:W-:Y:S02]  /*7b90*/  HADD2.F32 R101, -RZ, R102.reuse.H0_H0 ;  /* 0x20000066ff657230 */ /* 0x100fe40000004100 */
[C---:B------:R-:W-:Y:S01]  /*7ba0*/  FMUL R28, R70.reuse, R32 ;  /* 0x00000020461c7220 */ /* 0x040fe20000400000 */
[----:B------:R-:W-:Y:S02]  /*7bb0*/  HADD2.F32 R102, -RZ, R102.H1_H1 ;  /* 0x30000066ff667230 */ /* 0x000fe40000004100 */
[C---:B------:R-:W-:Y:S01]  /*7bc0*/  FMUL R29, R70.reuse, R33 ;  /* 0x00000021461d7220 */ /* 0x040fe20000400000 */
[--C-:B------:R-:W-:Y:S02]  /*7bd0*/  HADD2.F32 R105, -RZ, R106.reuse.H0_H0 ;  /* 0x2000006aff697230 */ /* 0x100fe40000004100 */
[C---:B------:R-:W-:Y:S01]  /*7be0*/  FMUL R32, R70.reuse, R36 ;  /* 0x0000002446207220 */ /* 0x040fe20000400000 */
[----:B------:R-:W-:Y:S01]  /*7bf0*/  F2FP.F16.E4M3.UNPACK_B R96, R141.H1 ;  /* 0x0000008dff60723e */ /* 0x000fe200030006ff */
[----:B------:R-:W-:Y:S02]  /*7c00*/  HADD2.F32 R106, -RZ, R106.H1_H1 ;  /* 0x3000006aff6a7230 */ /* 0x000fe40000004100 */
[C---:B------:R-:W-:Y:S01]  /*7c10*/  FMUL R33, R70.reuse, R37 ;  /* 0x0000002546217220 */ /* 0x040fe20000400000 */
[--C-:B------:R-:W-:Y:S02]  /*7c20*/  HADD2.F32 R109, -RZ, R110.reuse.H0_H0 ;  /* 0x2000006eff6d7230 */ /* 0x100fe40000004100 */
[C---:B------:R-:W-:Y:S01]  /*7c30*/  FMUL R36, R70.reuse, R40 ;  /* 0x0000002846247220 */ /* 0x040fe20000400000 */
[----:B------:R-:W-:Y:S01]  /*7c40*/  F2FP.F16.E4M3.UNPACK_B R100, R142.H1 ;  /* 0x0000008eff64723e */ /* 0x000fe200030006ff */
[----:B------:R-:W-:Y:S02]  /*7c50*/  HADD2.F32 R110, -RZ, R110.H1_H1 ;  /* 0x3000006eff6e7230 */ /* 0x000fe40000004100 */
[C---:B------:R-:W-:Y:S01]  /*7c60*/  FMUL R37, R70.reuse, R41 ;  /* 0x0000002946257220 */ /* 0x040fe20000400000 */
[C---:B------:R-:W-:Y:S01]  /*7c70*/  FMUL R40, R70.reuse, R44 ;  /* 0x0000002c46287220 */ /* 0x040fe20000400000 */
[----:B------:R-:W-:Y:S01]  /*7c80*/  F2FP.F16.E4M3.UNPACK_B R104, R143.H1 ;  /* 0x0000008fff68723e */ /* 0x000fe200030006ff */
        /* <DEDUP_REMOVED lines=8> */
[----:B------:R-:W-:Y:S01]  /*7d10*/  F2FP.F16.E4M3.UNPACK_B R114, R146 ;  /* 0x00000092ff72723e */ /* 0x000fe200020006ff */
[C---:B------:R-:W-:Y:S01]  /*7d20*/  FMUL R53, R70.reuse, R57 ;  /* 0x0000003946357220 */ /* 0x040fe20000400000 */
[C---:B------:R-:W-:Y:S01]  /*7d30*/  FMUL R56, R70.reuse, R60 ;  /* 0x0000003c46387220 */ /* 0x040fe20000400000 */
[----:B------:R-:W-:Y:S01]  /*7d40*/  F2FP.F16.E4M3.UNPACK_B R116, R146.H1 ;  /* 0x00000092ff74723e */ /* 0x000fe200030006ff */
[C---:B------:R-:W-:Y:S01]  /*7d50*/  FMUL R57, R70.reuse, R61 ;  /* 0x0000003d46397220 */ /* 0x040fe20000400000 */
[--C-:B------:R-:W-:Y:S02]  /*7d60*/  HADD2.F32 R113, -RZ, R114.reuse.H0_H0 ;  /* 0x20000072ff717230 */ /* 0x100fe40000004100 */
[C---:B------:R-:W-:Y:S01]  /*7d70*/  FMUL R60, R70.reuse, R64 ;  /* 0x00000040463c7220 */ /* 0x040fe20000400000 */
[----:B------:R-:W-:Y:S01]  /*7d80*/  F2FP.F16.E4M3.UNPACK_B R118, R147 ;  /* 0x00000093ff76723e */ /* 0x000fe200020006ff */
[----:B------:R-:W-:Y:S02]  /*7d90*/  HADD2.F32 R114, -RZ, R114.H1_H1 ;  /* 0x30000072ff727230 */ /* 0x000fe40000004100 */
[C---:B------:R-:W-:Y:S01]  /*7da0*/  FMUL R61, R70.reuse, R65 ;  /* 0x00000041463d7220 */ /* 0x040fe20000400000 */
[C---:B----4-:R-:W-:Y:S01]  /*7db0*/  FMUL R3, R70.reuse, R6 ;  /* 0x0000000646037220 */ /* 0x050fe20000400000 */
[----:B------:R-:W-:Y:S01]  /*7dc0*/  F2FP.F16.E4M3.UNPACK_B R120, R147.H1 ;  /* 0x00000093ff78723e */ /* 0x000fe200030006ff */
[--C-:B------:R-:W-:Y:S02]  /*7dd0*/  HADD2.F32 R117, -RZ, R118.reuse.H0_H0 ;  /* 0x20000076ff757230 */ /* 0x100fe40000004100 */
[C---:B------:R-:W-:Y:S01]  /*7de0*/  FMUL R7, R70.reuse, R7 ;  /* 0x0000000746077220 */ /* 0x040fe20000400000 */
[C---:B------:R-:W-:Y:S01]  /*7df0*/  FFMA R3, R73.reuse, R74, R3 ;  /* 0x0000004a49037223 */ /* 0x040fe20000000003 */
[----:B------:R-:W-:Y:S01]  /*7e00*/  F2FP.F16.E4M3.UNPACK_B R122, R148 ;  /* 0x00000094ff7a723e */ /* 0x000fe200020006ff */
[----:B------:R-:W-:Y:S02]  /*7e10*/  HADD2.F32 R118, -RZ, R118.H1_H1 ;  /* 0x30000076ff767230 */ /* 0x000fe40000004100 */
[C---:B------:R-:W-:Y:S01]  /*7e20*/  FFMA R7, R73.reuse, R76, R7 ;  /* 0x0000004c49077223 */ /* 0x040fe20000000007 */
[C---:B------:R-:W-:Y:S01]  /*7e30*/  FFMA R4, R73.reuse, R77, R4 ;  /* 0x0000004d49047223 */ /* 0x040fe20000000004 */
[----:B------:R-:W-:Y:S01]  /*7e40*/  F2FP.F16.E4M3.UNPACK_B R124, R148.H1 ;  /* 0x00000094ff7c723e */ /* 0x000fe200030006ff */
[----:B------:R-:W-:Y:S01]  /*7e50*/  FFMA R5, R73, R78, R5 ;  /* 0x0000004e49057223 */ /* 0x000fe20000000005 */
[--C-:B------:R-:W-:Y:S01]  /*7e60*/  HADD2.F32 R121, -RZ, R122.reuse.H0_H0 ;  /* 0x2000007aff797230 */ /* 0x100fe20000004100 */
[----:B------:R-:W-:Y:S01]  /*7e70*/  F2FP.SATFINITE.E4M3.F32.PACK_AB_MERGE_C R159, R7, R3, RZ ;  /* 0x00000003079f723e */ /* 0x000fe200048070ff */
[----:B------:R-:W-:Y:S02]  /*7e80*/  HADD2.F32 R122, -RZ, R122.H1_H1 ;  /* 0x3000007aff7a7230 */ /* 0x000fe40000004100 */
[C---:B------:R-:W-:Y:S01]  /*7e90*/  FMUL R6, R70.reuse, R10 ;  /* 0x0000000a46067220 */ /* 0x040fe20000400000 */
[----:B------:R-:W-:Y:S01]  /*7ea0*/  FMUL R11, R70, R11 ;  /* 0x0000000b460b7220 */ /* 0x000fe20000400000 */
[--C-:B------:R-:W-:Y:S01]  /*7eb0*/  HADD2.F32 R83, -RZ, R84.reuse.H0_H0 ;  /* 0x20000054ff537230 */ /* 0x100fe20000004100 */
[----:B------:R-:W-:Y:S01]  /*7ec0*/  F2FP.SATFINITE.E4M3.F32.PACK_AB_MERGE_C R156, R2, R0, R159 ;  /* 0x00000000029c723e */ /* 0x000fe2000480709f */
[C---:B------:R-:W-:Y:S01]  /*7ed0*/  FFMA R6, R73.reuse, R79, R6 ;  /* 0x0000004f49067223 */ /* 0x040fe20000000006 */
[C---:B------:R-:W-:Y:S01]  /*7ee0*/  FFMA R11, R73.reuse, R80, R11 ;  /* 0x00000050490b7223 */ /* 0x040fe2000000000b */
[C---:B------:R-:W-:Y:S01]  /*7ef0*/  FFMA R8, R73.reuse, R81, R8 ;  /* 0x0000005149087223 */ /* 0x040fe20000000008 */
[----:B------:R-:W-:Y:S01]  /*7f00*/  F2FP.F16.E4M3.UNPACK_B R126, R149 ;  /* 0x00000095ff7e723e */ /* 0x000fe200020006ff */
[----:B------:R-:W-:Y:S01]  /*7f10*/  FFMA R9, R73, R82, R9 ;  /* 0x0000005249097223 */ /* 0x000fe20000000009 */
[----:B------:R-:W-:Y:S01]  /*7f20*/  HADD2.F32 R84, -RZ, R84.H1_H1 ;  /* 0x30000054ff547230 */ /* 0x000fe20000004100 */
[----:B------:R-:W-:Y:S01]  /*7f30*/  F2FP.SATFINITE.E4M3.F32.PACK_AB_MERGE_C R157, R11, R6, RZ ;  /* 0x000000060b9d723e */ /* 0x000fe200048070ff */
[C---:B------:R-:W-:Y:S01]  /*7f40*/  FMUL R10, R70.reuse, R14 ;  /* 0x0000000e460a7220 */ /* 0x040fe20000400000 */
[----:B------:R-:W-:Y:S02]  /*7f50*/  HADD2.F32 R125, -RZ, R126.H0_H0 ;  /* 0x2000007eff7d7230 */ /* 0x000fe40000004100 */
[C---:B------:R-:W-:Y:S01]  /*7f60*/  FMUL R15, R70.reuse, R15 ;  /* 0x0000000f460f7220 */ /* 0x040fe20000400000 */
[----:B------:R-:W-:Y:S01]  /*7f70*/  HADD2.F32 R87, -RZ, R88.H0_H0 ;  /* 0x20000058ff577230 */ /* 0x000fe20000004100 */
[----:B------:R-:W-:Y:S01]  /*7f80*/  F2FP.SATFINITE.E4M3.F32.PACK_AB_MERGE_C R157, R5, R4, R157 ;  /* 0x00000004059d723e */ /* 0x000fe2000480709d */
[C---:B------:R-:W-:Y:S01]  /*7f90*/  FFMA R10, R73.reuse, R83, R10 ;  /* 0x00000053490a7223 */ /* 0x040fe2000000000a */
[C---:B------:R-:W-:Y:S01]  /*7fa0*/  FFMA R15, R73.reuse, R84, R15 ;  /* 0x00000054490f7223 */ /* 0x040fe2000000000f */
[C---:B------:R-:W-:Y:S01]  /*7fb0*/  FFMA R12, R73.reuse, R85, R12 ;  /* 0x00000055490c7223 */ /* 0x040fe2000000000c */
[----:B------:R-:W-:Y:S01]  /*7fc0*/  F2FP.F16.E4M3.UNPACK_B R128, R149.H1 ;  /* 0x00000095ff80723e */ /* 0x000fe200030006ff */
[----:B------:R-:W-:Y:S01]  /*7fd0*/  FFMA R13, R73, R86, R13 ;  /* 0x00000056490d7223 */ /* 0x000fe2000000000d */
[----:B------:R-:W-:Y:S01]  /*7fe0*/  HADD2.F32 R126, -RZ, R126.H1_H1 ;  /* 0x3000007eff7e7230 */ /* 0x000fe20000004100 */
[----:B------:R-:W-:Y:S01]  /*7ff0*/  F2FP.SATFINITE.E4M3.F32.PACK_AB_MERGE_C R158, R15, R10, RZ ;  /* 0x0000000a0f9e723e */ /* 0x000fe200048070ff */
[----:B------:R-:W-:Y:S02]  /*8000*/  HADD2.F32 R88, -RZ, R88.H1_H1 ;  /* 0x30000058ff587230 */ /* 0x000fe40000004100 */
[C---:B------:R-:W-:Y:S01]  /*8010*/  FMUL R14, R70.reuse, R18 ;  /* 0x00000012460e7220 */ /* 0x040fe20000400000 */
[C---:B------:R-:W-:Y:S01]  /*8020*/  FMUL R19, R70.reuse, R19 ;  /* 0x0000001346137220 */ /* 0x040fe20000400000 */
[----:B------:R-:W-:Y:S01]  /*8030*/  F2FP.SATFINITE.E4M3.F32.PACK_AB_MERGE_C R158, R9, R8, R158 ;  /* 0x00000008099e723e */ /* 0x000fe2000480709e */
[--C-:B------:R-:W-:Y:S02]  /*8040*/  HADD2.F32 R91, -RZ, R92.reuse.H0_H0 ;  /* 0x2000005cff5b7230 */ /* 0x100fe40000004100 */
        /* <DEDUP_REMOVED lines=10> */
[----:B------:R-:W-:Y:S01]  /*80f0*/  F2FP.SATFINITE.E4M3.F32.PACK_AB_MERGE_C R159, R13, R12, R159 ;  /* 0x0000000c0d9f723e */ /* 0x000fe2000480709f */
[----:B------:R-:W-:Y:S02]  /*8100*/  HADD2.F32 R95, -RZ, R96.H0_H0 ;  /* 0x20000060ff5f7230 */ /* 0x000fe40000004100 */
[C---:B------:R-:W-:Y:S01]  /*8110*/  FFMA R18, R73.reuse, R91, R18 ;  /* 0x0000005b49127223 */ /* 0x040fe20000000012 */
[C---:B------:R-:W-:Y:S01]  /*8120*/  FFMA R23, R73.reuse, R92, R23 ;  /* 0x0000005c49177223 */ /* 0x040fe20000000017 */
[C---:B------:R-:W-:Y:S01]  /*8130*/  FFMA R20, R73.reuse, R93, R20 ;  /* 0x0000005d49147223 */ /* 0x040fe20000000014 */
[----:B------:R-:W-:Y:S01]  /*8140*/  F2FP.F16.E4M3.UNPACK_B R132, R150.H1 ;  /* 0x00000096ff84723e */ /* 0x000fe200030006ff */
[----:B------:R1:W-:Y:S01]  /*8150*/  STS.128 [R163+UR49+0x4200], R156 ;  /* 0x0042009ca3007988 */ /* 0x0003e20008000c31 */
[----:B------:R-:W-:Y:S01]  /*8160*/  FFMA R21, R73, R94, R21 ;  /* 0x0000005e49157223 */ /* 0x000fe20000000015 */
[----:B------:R-:W-:Y:S01]  /*8170*/  F2FP.SATFINITE.E4M3.F32.PACK_AB_MERGE_C R181, R23, R18, RZ ;  /* 0x0000001217b5723e */ /* 0x000fe200048070ff */
[----:B------:R-:W-:Y:S02]  /*8180*/  HADD2.F32 R130, -RZ, R130.H1_H1 ;  /* 0x30000082ff827230 */ /* 0x000fe40000004100 */
[C---:B------:R-:W-:Y:S01]  /*8190*/  FMUL R22, R70.reuse, R26 ;  /* 0x0000001a46167220 */ /* 0x040fe20000400000 */
[----:B------:R-:W-:Y:S02]  /*81a0*/  HADD2.F32 R96, -RZ, R96.H1_H1 ;  /* 0x30000060ff607230 */ /* 0x000fe40000004100 */
[C---:B------:R-:W-:Y:S01]  /*81b0*/  FMUL R27, R70.reuse, R27 ;  /* 0x0000001b461b7220 */ /* 0x040fe20000400000 */
[----:B------:R-:W-:Y:S02]  /*81c0*/  HADD2.F32 R99, -RZ, R100.H0_H0 ;  /* 0x20000064ff637230 */ /* 0x000fe40000004100 */
[C---:B------:R-:W-:Y:S01]  /*81d0*/  FFMA R22, R73.reuse, R95, R22 ;  /* 0x0000005f49167223 */ /* 0x040fe20000000016 */
[----:B------:R-:W-:Y:S01]  /*81e0*/  F2FP.F16.E4M3.UNPACK_B R134, R151 ;  /* 0x00000097ff86723e */ /* 0x000fe200020006ff */
        /* <DEDUP_REMOVED lines=8> */
[----:B------:R-:W-:Y:S02]  /*8270*/  HADD2.F32 R100, -RZ, R100.H1_H1 ;  /* 0x30000064ff647230 */ /* 0x000fe40000004100 */
[----:B------:R-:W-:Y:S01]  /*8280*/  FMUL R31, R70, R31 ;  /* 0x0000001f461f7220 */ /* 0x000fe20000400000 */
[--C-:B------:R-:W-:Y:S02]  /*8290*/  HADD2.F32 R103, -RZ, R104.reuse.H0_H0 ;  /* 0x20000068ff677230 */ /* 0x100fe40000004100 */
[C---:B------:R-:W-:Y:S01]  /*82a0*/  FFMA R26, R73.reuse, R99, R26 ;  /* 0x00000063491a7223 */ /* 0x040fe2000000001a */
[----:B------:R-:W-:Y:S01]  /*82b0*/  ISETP.NE.AND P0, PT, R166, RZ, PT ;  /* 0x000000ffa600720c */ /* 0x000fe20003f05270 */
[C---:B------:R-:W-:Y:S01]  /*82c0*/  FFMA R31, R73.reuse, R100, R31 ;  /* 0x00000064491f7223 */ /* 0x040fe2000000001f */
[C---:B------:R-:W-:Y:S01]  /*82d0*/  FFMA R28, R73.reuse, R101, R28 ;  /* 0x00000065491c7223 */ /* 0x040fe2000000001c */
[----:B------:R-:W-:Y:S01]  /*82e0*/  LEA R187, R160, UR49, 0x3 ;  /* 0x00000031a0bb7c11 */ /* 0x000fe2000f8e18ff */
[----:B------:R-:W-:Y:S01]  /*82f0*/  FFMA R29, R73, R102, R29 ;  /* 0x00000066491d7223 */ /* 0x000fe2000000001d */
[----:B------:R-:W-:Y:S01]  /*8300*/  HADD2.F32 R104, -RZ, R104.H1_H1 ;  /* 0x30000068ff687230 */ /* 0x000fe20000004100 */
[----:B------:R-:W-:Y:S01]  /*8310*/  F2FP.SATFINITE.E4M3.F32.PACK_AB_MERGE_C R183, R31, R26, RZ ;  /* 0x0000001a1fb7723e */ /* 0x000fe200048070ff */
[C---:B------:R-:W-:Y:S01]  /*8320*/  FMUL R30, R70.reuse, R34 ;  /* 0x00000022461e7220 */ /* 0x040fe20000400000 */
[----:B------:R-:W-:Y:S01]  /*8330*/  FMUL R35, R70, R35 ;  /* 0x0000002346237220 */ /* 0x000fe20000400000 */
[--C-:B------:R-:W-:Y:S01]  /*8340*/  HADD2.F32 R107, -RZ, R108.reuse.H0_H0 ;  /* 0x2000006cff6b7230 */ /* 0x100fe20000004100 */
[----:B-1----:R-:W-:Y:S01]  /*8350*/  F2FP.SATFINITE.E4M3.F32.PACK_AB_MERGE_C R156, R17, R16, R181 ;  /* 0x00000010119c723e */ /* 0x002fe200048070b5 */
[----:B------:R-:W-:Y:S01]  /*8360*/  FFMA R30, R73, R103, R30 ;  /* 0x00000067491e7223 */ /* 0x000fe2000000001e */
[----:B------:R-:W-:Y:S01]  /*8370*/  F2FP.SATFINITE.E4M3.F32.PACK_AB_MERGE_C R157, R21, R20, R182 ;  /* 0x00000014159d723e */ /* 0x000fe200048070b6 */
[----:B------:R-:W-:Y:S01]  /*8380*/  FFMA R35, R73, R104, R35 ;  /* 0x0000006849237223 */ /* 0x000fe20000000023 */
[----:B------:R-:W-:Y:S01]  /*8390*/  F2FP.SATFINITE.E4M3.F32.PACK_AB_MERGE_C R158, R25, R24, R183 ;  /* 0x00000018199e723e */ /* 0x000fe200048070b7 */
[----:B------:R-:W-:Y:S01]  /*83a0*/  FFMA R32, R73, R105, R32 ;  /* 0x0000006949207223 */ /* 0x000fe20000000020 */
[----:B------:R-:W-:Y:S01]  /*83b0*/  IADD3 R181, PT, PT, R177, R186, RZ ;  /* 0x000000bab1b57210 */ /* 0x000fe20007ffe0ff */
[----:B------:R-:W-:Y:S01]  /*83c0*/  FFMA R33, R73, R106, R33 ;  /* 0x0000006a49217223 */ /* 0x000fe20000000021 */
[----:B------:R-:W-:Y:S01]  /*83d0*/  IADD3 R182, PT, PT, R177, R198, RZ ;  /* 0x000000c6b1b67210 */ /* 0x000fe20007ffe0ff */
[----:B------:R-:W-:Y:S01]  /*83e0*/  HADD2.F32 R108, -RZ, R108.H1_H1 ;  /* 0x3000006cff6c7230 */ /* 0x000fe20000004100 */
[----:B------:R-:W-:Y:S01]  /*83f0*/  IADD3 R183, PT, PT, R196, R181, RZ ;  /* 0x000000b5c4b77210 */ /* 0x000fe20007ffe0ff */
[C---:B------:R-:W-:Y:S01]  /*8400*/  FMUL R34, R70.reuse, R38 ;  /* 0x0000002646227220 */ /* 0x040fe20000400000 */
[----:B------:R-:W-:Y:S01]  /*8410*/  F2FP.SATFINITE.E4M3.F32.PACK_AB_MERGE_C R159, R35, R30, RZ ;  /* 0x0000001e239f723e */ /* 0x000fe200048070ff */
[C---:B------:R-:W-:Y:S01]  /*8420*/  FMUL R39, R70.reuse, R39 ;  /* 0x0000002746277220 */ /* 0x040fe20000400000 */
[--C-:B------:R-:W-:Y:S02]  /*8430*/  HADD2.F32 R111, -RZ, R112.reuse.H0_H0 ;  /* 0x20000070ff6f7230 */ /* 0x100fe40000004100 */
[----:B------:R-:W-:Y:S01]  /*8440*/  FFMA R34, R73, R107, R34 ;  /* 0x0000006b49227223 */ /* 0x000fe20000000022 */
[----:B------:R-:W-:Y:S01]  /*8450*/  F2FP.SATFINITE.E4M3.F32.PACK_AB_MERGE_C R159, R29, R28, R159 ;  /* 0x0000001c1d9f723e */ /* 0x000fe2000480709f */
[C---:B------:R-:W-:Y:S01]  /*8460*/  FFMA R39, R73.reuse, R108, R39 ;  /* 0x0000006c49277223 */ /* 0x040fe20000000027 */
[C---:B------:R-:W-:Y:S01]  /*8470*/  FFMA R36, R73.reuse, R109, R36 ;  /* 0x0000006d49247223 */ /* 0x040fe20000000024 */
[----:B------:R-:W-:Y:S01]  /*8480*/  FFMA R37, R73, R110, R37 ;  /* 0x0000006e49257223 */ /* 0x000fe20000000025 */
[----:B------:R-:W-:Y:S01]  /*8490*/  HADD2.F32 R112, -RZ, R112.H1_H1 ;  /* 0x30000070ff707230 */ /* 0x000fe20000004100 */
[----:B------:R1:W-:Y:S01]  /*84a0*/  STS.128 [R181+0x4010], R156 ;  /* 0x0040109cb5007388 */ /* 0x0003e20000000c00 */
[----:B------:R-:W-:Y:S01]  /*84b0*/  F2FP.SATFINITE.E4M3.F32.PACK_AB_MERGE_C R188, R39, R34, RZ ;  /* 0x0000002227bc723e */ /* 0x000fe200048070ff */
[C---:B------:R-:W-:Y:S01]  /*84c0*/  FMUL R38, R70.reuse, R42 ;  /* 0x0000002a46267220 */ /* 0x040fe20000400000 */
[C---:B------:R-:W-:Y:S01]  /*84d0*/  FMUL R43, R70.reuse, R43 ;  /* 0x0000002b462b7220 */ /* 0x040fe20000400000 */
[--C-:B------:R-:W-:Y:S01]  /*84e0*/  HADD2.F32 R115, -RZ, R116.reuse.H0_H0 ;  /* 0x20000074ff737230 */ /* 0x100fe20000004100 */
[----:B------:R-:W-:Y:S01]  /*84f0*/  F2FP.SATFINITE.E4M3.F32.PACK_AB_MERGE_C R188, R33, R32, R188 ;  /* 0x0000002021bc723e */ /* 0x000fe200048070bc */
[C---:B------:R-:W-:Y:S01]  /*8500*/  FFMA R38, R73.reuse, R111, R38 ;  /* 0x0000006f49267223 */ /* 0x040fe20000000026 */
[C---:B------:R-:W-:Y:S01]  /*8510*/  FFMA R43, R73.reuse, R112, R43 ;  /* 0x00000070492b7223 */ /* 0x040fe2000000002b */
[C---:B------:R-:W-:Y:S01]  /*8520*/  FFMA R40, R73.reuse, R113, R40 ;  /* 0x0000007149287223 */ /* 0x040fe20000000028 */
[----:B------:R-:W-:Y:S01]  /*8530*/  FFMA R41, R73, R114, R41 ;  /* 0x0000007249297223 */ /* 0x000fe20000000029 */
[----:B------:R-:W-:Y:S02]  /*8540*/  HADD2.F32 R116, -RZ, R116.H1_H1 ;  /* 0x30000074ff747230 */ /* 0x000fe40000004100 */
        /* <DEDUP_REMOVED lines=8> */
[C---:B------:R-:W-:Y:S01]  /*85d0*/  FFMA R45, R73.reuse, R118, R45 ;  /* 0x00000076492d7223 */ /* 0x040fe2000000002d */
[----:B------:R-:W-:Y:S02]  /*85e0*/  HADD2.F32 R120, -RZ, R120.H1_H1 ;  /* 0x30000078ff787230 */ /* 0x000fe40000004100 */
[C---:B------:R-:W-:Y:S01]  /*85f0*/  FMUL R46, R70.reuse, R50 ;  /* 0x00000032462e7220 */ /* 0x040fe20000400000 */
[C---:B------:R-:W-:Y:S01]  /*8600*/  FMUL R51, R70.reuse, R51 ;  /* 0x0000003346337220 */ /* 0x040fe20000400000 */
[--C-:B------:R-:W-:Y:S02]  /*8610*/  HADD2.F32 R123, -RZ, R124.reuse.H0_H0 ;  /* 0x2000007cff7b7230 */ /* 0x100fe40000004100 */
[C---:B------:R-:W-:Y:S01]  /*8620*/  FMUL R50, R70.reuse, R54 ;  /* 0x0000003646327220 */ /* 0x040fe20000400000 */
[C---:B------:R-:W-:Y:S01]  /*8630*/  FFMA R46, R73.reuse, R119, R46 ;  /* 0x00000077492e7223 */ /* 0x040fe2000000002e */
[----:B------:R-:W-:Y:S02]  /*8640*/  HADD2.F32 R124, -RZ, R124.H1_H1 ;  /* 0x3000007cff7c7230 */ /* 0x000fe40000004100 */
[C---:B------:R-:W-:Y:S01]  /*8650*/  FFMA R51, R73.reuse, R120, R51 ;  /* 0x0000007849337223 */ /* 0x040fe20000000033 */
[C---:B------:R-:W-:Y:S01]  /*8660*/  FMUL R55, R70.reuse, R55 ;  /* 0x0000003746377220 */ /* 0x040fe20000400000 */
[C---:B------:R-:W-:Y:S01]  /*8670*/  FFMA R48, R73.reuse, R121, R48 ;  /* 0x0000007949307223 */ /* 0x040fe20000000030 */
[C---:B------:R-:W-:Y:S01]  /*8680*/  FFMA R49, R73.reuse, R122, R49 ;  /* 0x0000007a49317223 */ /* 0x040fe20000000031 */
[--C-:B------:R-:W-:Y:S02]  /*8690*/  HADD2.F32 R127, -RZ, R128.reuse.H0_H0 ;  /* 0x20000080ff7f7230 */ /* 0x100fe40000004100 */
[C---:B------:R-:W-:Y:S01]  /*86a0*/  FFMA R50, R73.reuse, R123, R50 ;  /* 0x0000007b49327223 */ /* 0x040fe20000000032 */
[----:B------:R-:W-:Y:S02]  /*86b0*/  HADD2.F32 R128, -RZ, R128.H1_H1 ;  /* 0x30000080ff807230 */ /* 0x000fe40000004100 */
[C---:B------:R-:W-:Y:S01]  /*86c0*/  FMUL R54, R70.reuse, R58 ;  /* 0x0000003a46367220 */ /* 0x040fe20000400000 */
        /* <DEDUP_REMOVED lines=16> */
[----:B------:R-:W-:Y:S01]  /*87d0*/  FFMA R63, R73, R132, R63 ;  /* 0x00000084493f7223 */ /* 0x000fe2000000003f */
[----:B------:R-:W-:Y:S01]  /*87e0*/  FMUL R67, R70, R67 ;  /* 0x0000004346437220 */ /* 0x000fe20000400000 */
[----:B------:R-:W-:Y:S01]  /*87f0*/  F2FP.SATFINITE.E4M3.F32.PACK_AB_MERGE_C R190, R47, R42, RZ ;  /* 0x0000002a2fbe723e */ /* 0x000fe200048070ff */
[----:B------:R-:W-:Y:S01]  /*8800*/  FFMA R60, R73, R133, R60 ;  /* 0x00000085493c7223 */ /* 0x000fe2000000003c */
[----:B------:R-:W-:Y:S01]  /*8810*/  F2FP.SATFINITE.E4M3.F32.PACK_AB_MERGE_C R191, R51, R46, RZ ;  /* 0x0000002e33bf723e */ /* 0x000fe200048070ff */
[C---:B------:R-:W-:Y:S01]  /*8820*/  FFMA R61, R73.reuse, R134, R61 ;  /* 0x00000086493d7223 */ /* 0x040fe2000000003d */
[C---:B------:R-:W-:Y:S01]  /*8830*/  FFMA R62, R73.reuse, R75, R62 ;  /* 0x0000004b493e7223 */ /* 0x040fe2000000003e */
[----:B------:R-:W-:Y:S01]  /*8840*/  FFMA R67, R73, R72, R67 ;  /* 0x0000004849437223 */ /* 0x000fe20000000043 */
[----:B------:R-:W-:Y:S02]  /*8850*/  F2FP.SATFINITE.E4M3.F32.PACK_AB_MERGE_C R190, R41, R40, R190 ;  /* 0x0000002829be723e */ /* 0x000fe400048070be */
[----:B------:R-:W-:Y:S02]  /*8860*/  F2FP.SATFINITE.E4M3.F32.PACK_AB_MERGE_C R191, R45, R44, R191 ;  /* 0x0000002c2dbf723e */ /* 0x000fe400048070bf */
[----:B------:R-:W-:Y:S02]  /*8870*/  F2FP.SATFINITE.E4M3.F32.PACK_AB_MERGE_C R192, R55, R50, RZ ;  /* 0x0000003237c0723e */ /* 0x000fe400048070ff */
[----:B------:R-:W-:Y:S01]  /*8880*/  F2FP.SATFINITE.E4M3.F32.PACK_AB_MERGE_C R193, R59, R54, RZ ;  /* 0x000000363bc1723e */ /* 0x000fe200048070ff */
[----:B------:R1:W-:Y:S01]  /*8890*/  STS.128 [R182+0x4020], R188 ;  /* 0x004020bcb6007388 */ /* 0x0003e20000000c00 */
[----:B------:R-:W-:Y:S02]  /*88a0*/  F2FP.SATFINITE.E4M3.F32.PACK_AB_MERGE_C R194, R63, R58, RZ ;  /* 0x0000003a3fc2723e */ /* 0x000fe400048070ff */
[----:B------:R-:W-:Y:S02]  /*88b0*/  F2FP.SATFINITE.E4M3.F32.PACK_AB_MERGE_C R195, R67, R62, RZ ;  /* 0x0000003e43c3723e */ /* 0x000fe400048070ff */
[----:B------:R-:W-:Y:S02]  /*88c0*/  F2FP.SATFINITE.E4M3.F32.PACK_AB_MERGE_C R192, R49, R48, R192 ;  /* 0x0000003031c0723e */ /* 0x000fe400048070c0 */
[----:B------:R-:W-:Y:S02]  /*88d0*/  F2FP.SATFINITE.E4M3.F32.PACK_AB_MERGE_C R193, R53, R52, R193 ;  /* 0x0000003435c1723e */ /* 0x000fe400048070c1 */
[----:B------:R-:W-:Y:S02]  /*88e0*/  F2FP.SATFINITE.E4M3.F32.PACK_AB_MERGE_C R194, R57, R56, R194 ;  /* 0x0000003839c2723e */ /* 0x000fe400048070c2 */
[----:B------:R-:W-:Y:S02]  /*88f0*/  F2FP.SATFINITE.E4M3.F32.PACK_AB_MERGE_C R195, R61, R60, R195 ;  /* 0x0000003c3dc3723e */ /* 0x000fe400048070c3 */
[----:B------:R-:W-:Y:S03]  /*8900*/  @P6 SHF.L.U32 R200, R135, 0x1f, RZ ;  /* 0x0000001f87c86819 */ /* 0x000fe600000006ff */
[----:B------:R1:W-:Y:S01]  /*8910*/  STS.128 [R183+0x4010], R192 ;  /* 0x004010c0b7007388 */ /* 0x0003e20000000c00 */
[----:B------:R-:W-:Y:S01]  /*8920*/  @!PT LDS RZ, [RZ] ;  /* 0x00000000fffff984 */ /* 0x000fe20000000800 */
[----:B------:R-:W-:Y:S01]  /*8930*/  @!PT LDS RZ, [RZ] ;  /* 0x00000000fffff984 */ /* 0x000fe20000000800 */
[----:B------:R-:W-:Y:S01]  /*8940*/  @!PT LDS RZ, [RZ] ;  /* 0x00000000fffff984 */ /* 0x000fe20000000800 */
[----:B------:R-:W-:Y:S01]  /*8950*/  @!PT LDS RZ, [RZ] ;  /* 0x00000000fffff984 */ /* 0x000fe20000000800 */
[----:B------:R2:W-:Y:S07]  /*8960*/  MEMBAR.ALL.CTA ;  /* 0x0000000000007992 */ /* 0x0005ee0000008000 */
[----:B--2---:R-:W2:Y:S02]  /*8970*/  FENCE.VIEW.ASYNC.S ;  /* 0x00000000000073c6 */ /* 0x004ea40000000000 */
[----:B--2---:R-:W-:Y:S06]  /*8980*/  BAR.SYNC.DEFER_BLOCKING 0x1, 0x80 ;  /* 0x0042000000007b1d */ /* 0x004fec0000010000 */
[----:B------:R-:W-:Y:S05]  /*8990*/  @P0 BRA `(.L_x_120) ;  /* 0x0000000000280947 */ /* 0x000fea0003800000 */
[----:B------:R-:W2:Y:S01]  /*89a0*/  LDCU.64 UR6, c[0x0][0x348] ;  /* 0x00006900ff0677ac */ /* 0x000ea20008000a00 */
[----:B------:R-:W-:Y:S01]  /*89b0*/  UIADD3 UR4, UPT, UPT, UR49, 0x4200, URZ ;  /* 0x0000420031047890 */ /* 0x000fe2000fffe0ff */
[----:B------:R-:W-:Y:S05]  /*89c0*/  UMOV UR41, UR50 ;  /* 0x0000003200297c82 */ /* 0x000fea0008000000 */
[----:B------:R-:W-:Y:S04]  /*89d0*/  MOV R178, UR4 ;  /* 0x0000000400b27c02 */ /* 0x000fe80008000f00 */
[----:B------:R-:W-:Y:S01]  /*89e0*/  R2UR UR40, R178 ;  /* 0x00000000b22872ca */ /* 0x000fe200000e0000 */
[----:B--2---:R-:W-:Y:S04]  /*89f0*/  UIADD3 UR4, UP0, UPT, UR6, 0x680, URZ ;  /* 0x0000068006047890 */ /* 0x004fe8000ff1e0ff */
[----:B------:R-:W-:Y:S09]  /*8a00*/  UIADD3.X UR5, UPT, UPT, URZ, UR7, URZ, UP0, !UPT ;  /* 0x00000007ff057290 */ /* 0x000ff200087fe4ff */
[----:B------:R2:W-:Y:S01]  /*8a10*/  UTMASTG.4D [UR40], [UR4] ;  /* 0x00000028040073b5 */ /* 0x0005e20008018000 */
[----:B------:R0:W-:Y:S01]  /*8a20*/  UTMACMDFLUSH ;  /* 0x00000000000079b7 */ /* 0x0001e20000000000 */
[----:B--2---:R-:W-:Y:S04]  /*8a30*/  DEPBAR.LE SB0, 0x1 ;  /* 0x000080400000791a */ /* 0x004fe80000000000 */
.L_x_120:
[----:B------:R-:W-:Y:S05]  /*8a40*/  BSYNC.RECONVERGENT B0 ;  /* 0x0000000000007941 */ /* 0x000fea0003800200 */
.L_x_119:
[----:B------:R-:W-:Y:S06]  /*8a50*/  BAR.SYNC.DEFER_BLOCKING 0x1, 0x80 ;  /* 0x0042000000007b1d */ /* 0x000fec0000010000 */
[----:B------:R-:W2:Y:S01]  /*8a60*/  @P6 SYNCS.PHASECHK.TRANS64.TRYWAIT P0, [R187+URZ+0x100], R200 ;  /* 0x000100c8bb0065a7 */ /* 0x000ea200080011ff */
[----:B------:R-:W-:Y:S01]  /*8a70*/  BSSY B1, `(.L_x_121) ;  /* 0x0000023000017945 */ /* 0x000fe20003800000 */
[----:B--2---:R-:W-:Y:S03]  /*8a80*/  @P6 SEL R184, RZ, 0x1, !P0 ;  /* 0x00000001ffb86807 */ /* 0x004fe60004000000 */
[----:B------:R-:W-:Y:S05]  /*8a90*/  @!P6 BRA `(.L_x_122) ;  /* 0x000000000080e947 */ /* 0x000fea0003800000 */
[----:B------:R-:W-:Y:S01]  /*8aa0*/  ISETP.NE.AND P1, PT, R185, RZ, PT ;  /* 0x000000ffb900720c */ /* 0x000fe20003f25270 */
[----:B------:R-:W2:Y:S01]  /*8ab0*/  S2R R0, SR_CgaCtaId ;  /* 0x0000000000007919 */ /* 0x000ea20000008800 */
[----:B------:R-:W-:Y:S01]  /*8ac0*/  ISETP.NE.AND P0, PT, R184, RZ, PT ;  /* 0x000000ffb800720c */ /* 0x000fe20003f05270 */
[----:B------:R-:W-:Y:S10]  /*8ad0*/  BSSY B0, `(.L_x_123) ;  /* 0x0000009000007945 */ /* 0x000ff40003800000 */
[----:B------:R-:W-:Y:S04]  /*8ae0*/  @P1 IMAD R3, R160, 0x2000, R177 ;  /* 0x00002000a0031824 */ /* 0x000fe800078e02b1 */
[C---:B------:R-:W-:Y:S01]  /*8af0*/  @P1 IMAD.IADD R5, R3.reuse, 0x1, R186 ;  /* 0x0000000103051824 */ /* 0x040fe200078e02ba */
[----:B------:R-:W-:Y:S03]  /*8b00*/  @P1 IADD3 R198, PT, PT, R3, R198, RZ ;  /* 0x000000c603c61210 */ /* 0x000fe60007ffe0ff */
[----:B------:R-:W-:Y:S01]  /*8b10*/  @P1 IMAD.IADD R196, R196, 0x1, R5 ;  /* 0x00000001c4c41824 */ /* 0x000fe200078e0205 */
[----:B------:R-:W-:Y:S06]  /*8b20*/  @P0 BRA `(.L_x_124) ;  /* 0x00000000000c0947 */ /* 0x000fec0003800000 */
[----:B------:R-:W-:Y:S04]  /*8b30*/  SHF.L.U32 R2, R135, 0x1f, RZ ;  /* 0x0000001f87027819 */ /* 0x000fe800000006ff */
[----:B------:R-:W3:Y:S02]  /*8b40*/  SYNCS.PHASECHK.TRANS64.TRYWAIT P0, [R187+URZ+0x100], R2 ;  /* 0x00010002bb0075a7 */ /* 0x000ee400080011ff */
[----:B---3--:R-:W-:Y:S05]  /*8b50*/  @!P0 BRA `(.L_x_125) ;  /* 0x0000002000c08947 */ /* 0x008fea0003800000 */
.L_x_124:
[----:B------:R-:W-:Y:S05]  /*8b60*/  BSYNC B0 ;  /* 0x0000000000007941 */ /* 0x000fea0003800000 */
.L_x_123:
[----:B------:R-:W-:Y:S01]  /*8b70*/  ISETP.NE.AND P0, PT, R185, RZ, PT ;  /* 0x000000ffb900720c */ /* 0x000fe20003f05270 */
[----:B---3--:R-:W-:Y:S02]  /*8b80*/  VIADD R187, R187, 0x110 ;  /* 0x00000110bbbb7836 */ /* 0x008fe40000000000 */
[----:B------:R-:W-:Y:S03]  /*8b90*/  VIADD R160, R160, 0x1 ;  /* 0x00000001a0a07836 */ /* 0x000fe60000000000 */
[----:B--2---:R-:W-:Y:S07]  /*8ba0*/  PRMT R0, R0, 0x654, R187 ;  /* 0x0000065400007816 */ /* 0x004fee00000000bb */
[----:B------:R2:W3:Y:S04]  /*8bb0*/  @P0 LDS.128 R136, [R3] ;  /* 0x0000000003880984 */ /* 0x0004e80000000c00 */
[----:B------:R2:W4:Y:S04]  /*8bc0*/  @P0 LDS.128 R140, [R5+0x10] ;  /* 0x00001000058c0984 */ /* 0x0005280000000c00 */
        /* <DEDUP_REMOVED lines=9> */
[----:B------:R-:W-:Y:S01]  /*8c60*/  SEL R160, R160, RZ, P0 ;  /* 0x000000ffa0a07207 */ /* 0x000fe20000000000 */
[----:B-----5:R5:W-:Y:S02]  /*8c70*/  SYNCS.ARRIVE.TRANS64.RED.A1T0 RZ, [R0+URZ], RZ ;  /* 0x000000ff00ff79a7 */ /* 0x020be400081004ff */
[----:B-----5:R-:W-:Y:S04]  /*8c80*/  SEL R0, RZ, 0x1, P0 ;  /* 0x00000001ff007807 */ /* 0x020fe80000000000 */
[----:B--234-:R-:W-:Y:S02]  /*8c90*/  LOP3.LUT R135, R135, R0, RZ, 0x3c, !PT ;  /* 0x0000000087877212 */ /* 0x01cfe400078e3cff */
.L_x_122:
[----:B------:R-:W-:Y:S05]  /*8ca0*/  BSYNC B1 ;  /* 0x0000000000017941 */ /* 0x000fea0003800000 */
.L_x_121:
[----:B------:R-:W-:Y:S05]  /*8cb0*/  VIADD R3, R71, 0x40 ;  /* 0x0000004047037836 */ /* 0x000fea0000000000 */
[----:B------:R-:W-:Y:S04]  /*8cc0*/  SHF.R.U32.HI R3, RZ, 0x15, R3 ;  /* 0x00000015ff037819 */ /* 0x000fe80000011603 */
[----:B------:R-:W-:Y:S11]  /*8cd0*/  LOP3.LUT P0, RZ, R3, 0x3, R168, 0x48, !PT ;  /* 0x0000000303ff7812 */ /* 0x000ff600078048a8 */
[----:B------:R-:W-:Y:S02]  /*8ce0*/  @!UPT UIADD3 URZ, UPT, UPT, URZ, URZ, URZ ;  /* 0x000000fffffff290 */ /* 0x000fe4000fffe0ff */
[----:B------:R-:W-:Y:S05]  /*8cf0*/  @!P0 BRA `(.L_x_126) ;  /* 0x0000000000408947 */ /* 0x000fea0003800000 */
[----:B------:R-:W2:Y:S01]  /*8d00*/  LDCU.64 UR8, c[0x4][0x70] ;  /* 0x01000e00ff0877ac */ /* 0x000ea20008000a00 */
[----:B------:R-:W-:Y:S01]  /*8d10*/  MOV R3, 0x0 ;  /* 0x0000000000037802 */ /* 0x000fe20000000f00 */
[----:B------:R-:W-:Y:S02]  /*8d20*/  HFMA2 R12, -RZ, RZ, 0, 5.9604644775390625e-08 ;  /* 0x00000001ff0c7431 */ /* 0x000fe400000001ff */
[----:B------:R-:W-:Y:S02]  /*8d30*/  IMAD.MOV.U32 R8, RZ, RZ, 0x192 ;  /* 0x00000192ff087424 */ /* 0x000fe400078e00ff */
[----:B------:R-:W-:Y:S01]  /*8d40*/  IMAD.MOV.U32 R13, RZ, RZ, RZ ;  /* 0x000000ffff0d7224 */ /* 0x000fe200078e00ff */
[----:B------:R-:W3:Y:S01]  /*8d50*/  LDCU.64 UR6, c[0x4][0x78] ;  /* 0x01000f00ff0677ac */ /* 0x000ee20008000a00 */
[----:B------:R-:W4:Y:S01]  /*8d60*/  LDC.64 R2, c[0x4][R3] ;  /* 0x0100000003027b82 */ /* 0x000f220000000a00 */
[----:B------:R-:W5:Y:S01]  /*8d70*/  LDCU.64 UR4, c[0x4][0x10] ;  /* 0x01000200ff0477ac */ /* 0x000f620008000a00 */
[----:B--2---:R-:W-:Y:S01]  /*8d80*/  MOV R5, UR9 ;  /* 0x0000000900057c02 */ /* 0x004fe20008000f00 */
[----:B------:R-:W-:Y:S01]  /*8d90*/  IMAD.U32 R4, RZ, RZ, UR8 ;  /* 0x00000008ff047e24 */ /* 0x000fe2000f8e00ff */
[----:B---3--:R-:W-:Y:S01]  /*8da0*/  MOV R7, UR7 ;  /* 0x0000000700077c02 */ /* 0x008fe20008000f00 */
[----:B------:R-:W-:Y:S01]  /*8db0*/  IMAD.U32 R6, RZ, RZ, UR6 ;  /* 0x00000006ff067e24 */ /* 0x000fe2000f8e00ff */
[----:B-----5:R-:W-:Y:S01]  /*8dc0*/  MOV R11, UR5 ;  /* 0x00000005000b7c02 */ /* 0x020fe20008000f00 */
[----:B------:R-:W-:Y:S02]  /*8dd0*/  IMAD.U32 R10, RZ, RZ, UR4 ;  /* 0x00000004ff0a7e24 */ /* 0x000fe4000f8e00ff */
[----:B------:R-:W-:Y:S07]  /*8de0*/  LEPC R20, `(.L_x_126) ;  /* 0x000000001014794e */ /* 0x000fee0000000000 */
[----:B-1--4-:R-:W-:Y:S05]  /*8df0*/  CALL.ABS.NOINC R2 ;  /* 0x0000000002007343 */ /* 0x012fea0003c00000 */
.L_x_126:
[----:B------:R-:W-:Y:S01]  /*8e00*/  ISETP.NE.AND P0, PT, R166, RZ, PT ;  /* 0x000000ffa600720c */ /* 0x000fe20003f05270 */
[----:B------:R-:W-:Y:S05]  /*8e10*/  WARPSYNC.ALL ;  /* 0x0000000000007948 */ /* 0x000fea0003800000 */
[----:B------:R-:W-:Y:S01]  /*8e20*/  R2UR UR4, R71 ;  /* 0x00000000470472ca */ /* 0x000fe200000e0000 */
[----:B------:R-:W-:Y:S01]  /*8e30*/  BSSY.RECONVERGENT B0, `(.L_x_127) ;  /* 0x000011b000007945 */ /* 0x000fe20003800200 */
[----:B------:R-:W-:Y:S02]  /*8e40*/  F2FP.F16.E4M3.UNPACK_B R11, R137 ;  /* 0x00000089ff0b723e */ /* 0x000fe400020006ff */
[----:B------:R-:W-:Y:S02]  /*8e50*/  F2FP.F16.E4M3.UNPACK_B R10, R138 ;  /* 0x0000008aff0a723e */ /* 0x000fe400020006ff */
[----:B------:R-:W-:Y:S01]  /*8e60*/  F2FP.F16.E4M3.UNPACK_B R9, R139 ;  /* 0x0000008bff09723e */ /* 0x000fe200020006ff */
[--C-:B------:R-:W-:Y:S01]  /*8e70*/  HADD2.F32 R74, -RZ, R11.reuse.H0_H0 ;  /* 0x2000000bff4a7230 */ /* 0x100fe20000004100 */
[----:B------:R-:W-:Y:S01]  /*8e80*/  F2FP.F16.E4M3.UNPACK_B R8, R140 ;  /* 0x0000008cff08723e */ /* 0x000fe200020006ff */
[----:B------:R-:W-:Y:S01]  /*8e90*/  HADD2.F32 R76, -RZ, R11.H1_H1 ;  /* 0x3000000bff4c7230 */ /* 0x000fe20000004100 */
[----:B------:R-:W-:Y:S01]  /*8ea0*/  F2FP.F16.E4M3.UNPACK_B R7, R141 ;  /* 0x0000008dff07723e */ /* 0x000fe200020006ff */
[--C-:B------:R-:W-:Y:S01]  /*8eb0*/  HADD2.F32 R77, -RZ, R10.reuse.H0_H0 ;  /* 0x2000000aff4d7230 */ /* 0x100fe20000004100 */
[----:B------:R-:W-:Y:S01]  /*8ec0*/  F2FP.F16.E4M3.UNPACK_B R6, R142 ;  /* 0x0000008eff06723e */ /* 0x000fe200020006ff */
[----:B------:R-:W-:Y:S01]  /*8ed0*/  HADD2.F32 R80, -RZ, R10.H1_H1 ;  /* 0x3000000aff507230 */ /* 0x000fe20000004100 */
[----:B------:R-:W-:Y:S01]  /*8ee0*/  F2FP.F16.E4M3.UNPACK_B R5, R143 ;  /* 0x0000008fff05723e */ /* 0x000fe200020006ff */
[--C-:B------:R-:W-:Y:S01]  /*8ef0*/  HADD2.F32 R81, -RZ, R9.reuse.H0_H0 ;  /* 0x20000009ff517230 */ /* 0x100fe20000004100 */
[----:B-1----:R-:W-:Y:S01]  /*8f00*/  F2FP.F16.E4M3.UNPACK_B R4, R144 ;  /* 0x00000090ff04723e */ /* 0x002fe200020006ff */
[----:B------:R-:W-:Y:S01]  /*8f10*/  HADD2.F32 R83, -RZ, R9.H1_H1 ;  /* 0x30000009ff537230 */ /* 0x000fe20000004100 */
[-C--:B------:R-:W-:Y:S01]  /*8f20*/  F2FP.F16.E4M3.UNPACK_B R2, R136.reuse ;  /* 0x00000088ff02723e */ /* 0x080fe200020006ff */
[--C-:B------:R-:W-:Y:S01]  /*8f30*/  HADD2.F32 R86, -RZ, R8.reuse.H0_H0 ;  /* 0x20000008ff567230 */ /* 0x100fe20000004100 */
[----:B------:R-:W-:Y:S01]  /*8f40*/  F2FP.F16.E4M3.UNPACK_B R136, R136.H1 ;  /* 0x00000088ff88723e */ /* 0x000fe200030006ff */
[----:B------:R-:W-:Y:S01]  /*8f50*/  HADD2.F32 R87, -RZ, R8.H1_H1 ;  /* 0x30000008ff577230 */ /* 0x000fe20000004100 */
[----:B------:R-:W-:Y:S01]  /*8f60*/  F2FP.F16.E4M3.UNPACK_B R137, R137.H1 ;  /* 0x00000089ff89723e */ /* 0x000fe200030006ff */
[--C-:B------:R-:W-:Y:S01]  /*8f70*/  HADD2.F32 R90, -RZ, R7.reuse.H0_H0 ;  /* 0x20000007ff5a7230 */ /* 0x100fe20000004100 */
[----:B------:R-:W-:Y:S01]  /*8f80*/  F2FP.F16.E4M3.UNPACK_B R138, R138.H1 ;  /* 0x0000008aff8a723e */ /* 0x000fe200030006ff */
[----:B------:R-:W-:Y:S01]  /*8f90*/  HADD2.F32 R91, -RZ, R7.H1_H1 ;  /* 0x30000007ff5b7230 */ /* 0x000fe20000004100 */
[----:B------:R-:W-:Y:S01]  /*8fa0*/  F2FP.F16.E4M3.UNPACK_B R139, R139.H1 ;  /* 0x0000008bff8b723e */ /* 0x000fe200030006ff */
[--C-:B------:R-:W-:Y:S01]  /*8fb0*/  HADD2.F32 R94, -RZ, R6.reuse.H0_H0 ;  /* 0x20000006ff5e7230 */ /* 0x100fe20000004100 */
[----:B------:R-:W-:Y:S01]  /*8fc0*/  IADD3 R180, PT, PT, R180, 0x150, RZ ;  /* 0x00000150b4b47810 */ /* 0x000fe20007ffe0ff */
[----:B------:R-:W-:Y:S01]  /*8fd0*/  HADD2.F32 R95, -RZ, R6.H1_H1 ;  /* 0x30000006ff5f7230 */ /* 0x000fe20000004100 */
[----:B------:R-:W-:Y:S01]  /*8fe0*/  F2FP.F16.E4M3.UNPACK_B R107, R145 ;  /* 0x00000091ff6b723e */ /* 0x000fe200020006ff */
[--C-:B------:R-:W-:Y:S01]  /*8ff0*/  HADD2.F32 R98, -RZ, R5.reuse.H0_H0 ;  /* 0x20000005ff627230 */ /* 0x100fe20000004100 */
[----:B------:R-:W-:Y:S01]  /*9000*/  LOP3.LUT R180, R180, 0xfefffff8, RZ, 0xc0, !PT ;  /* 0xfefffff8b4b47812 */ /* 0x000fe200078ec0ff */
[----:B------:R-:W-:Y:S01]  /*9010*/  HADD2.F32 R99, -RZ, R5.H1_H1 ;  /* 0x30000005ff637230 */ /* 0x000fe20000004100 */
[----:B------:R-:W-:Y:S01]  /*9020*/  F2FP.F16.E4M3.UNPACK_B R111, R146 ;  /* 0x00000092ff6f723e */ /* 0x000fe200020006ff */
[--C-:B------:R-:W-:Y:S01]  /*9030*/  HADD2.F32 R102, -RZ, R4.reuse.H0_H0 ;  /* 0x20000004ff667230 */ /* 0x100fe20000004100 */
[----:B------:R-:W-:Y:S01]  /*9040*/  F2FP.F16.E4M3.UNPACK_B R115, R147 ;  /* 0x00000093ff73723e */ /* 0x000fe200020006ff */
[----:B------:R-:W-:Y:S01]  /*9050*/  HADD2.F32 R103, -RZ, R4.H1_H1 ;  /* 0x30000004ff677230 */ /* 0x000fe20000004100 */
[----:B------:R-:W-:Y:S01]  /*9060*/  F2FP.F16.E4M3.UNPACK_B R119, R148 ;  /* 0x00000094ff77723e */ /* 0x000fe200020006ff */
[----:B------:R-:W1:Y:S01]  /*9070*/  LDTM.x64 R4, tmem[UR4+0x40] ;  /* 0x00004004000479ee */ /* 0x000e620008340000 */
[--C-:B------:R-:W-:Y:S01]  /*9080*/  HADD2.F32 R0, -RZ, R2.reuse.H0_H0 ;  /* 0x20000002ff007230 */ /* 0x100fe20000004100 */
[----:B------:R-:W-:Y:S01]  /*9090*/  NOP ;  /* 0x0000000000007918 */ /* 0x000fe20000000000 */
[----:B-1----:R1:W-:Y:S01]  /*90a0*/  SYNCS.ARRIVE.TRANS64.RED.A1T0 RZ, [R180+URZ], RZ ;  /* 0x000000ffb4ff79a7 */ /* 0x0023e200081004ff */
[----:B------:R-:W-:Y:S01]  /*90b0*/  HADD2.F32 R2, -RZ, R2.H1_H1 ;  /* 0x30000002ff027230 */ /* 0x000fe20000004100 */
[----:B------:R-:W-:Y:S01]  /*90c0*/  F2FP.F16.E4M3.UNPACK_B R123, R149 ;  /* 0x00000095ff7b723e */ /* 0x000fe200020006ff */
[----:B------:R-:W-:Y:S01]  /*90d0*/  HADD2.F32 R78, -RZ, R137.H1_H1 ;  /* 0x30000089ff4e7230 */ /* 0x000fe20000004100 */
[----:B------:R-:W-:Y:S01]  /*90e0*/  F2FP.F16.E4M3.UNPACK_B R127, R150 ;  /* 0x00000096ff7f723e */ /* 0x000fe200020006ff */
[--C-:B------:R-:W-:Y:S01]  /*90f0*/  HADD2.F32 R106, -RZ, R107.reuse.H0_H0 ;  /* 0x2000006bff6a7230 */ /* 0x100fe20000004100 */
[----:B------:R-:W-:Y:S01]  /*9100*/  F2FP.F16.E4M3.UNPACK_B R130, R151 ;  /* 0x00000097ff82723e */ /* 0x000fe200020006ff */
[----:B------:R-:W-:Y:S01]  /*9110*/  HADD2.F32 R107, -RZ, R107.H1_H1 ;  /* 0x3000006bff6b7230 */ /* 0x000fe20000004100 */
[----:B------:R-:W-:Y:S01]  /*9120*/  F2FP.F16.E4M3.UNPACK_B R140, R140.H1 ;  /* 0x0000008cff8c723e */ /* 0x000fe200030006ff */
        /* <DEDUP_REMOVED lines=12> */
[C---:B------:R-:W-:Y:S01]  /*91f0*/  FMUL R4, R70.reuse, R4 ;  /* 0x0000000446047220 */ /* 0x040fe20000400000 */
[C---:B------:R-:W-:Y:S01]  /*9200*/  FMUL R5, R70.reuse, R5 ;  /* 0x0000000546057220 */ /* 0x040fe20000400000 */
[--C-:B------:R-:W-:Y:S02]  /*9210*/  HADD2.F32 R3, -RZ, R136.reuse.H0_H0 ;  /* 0x20000088ff037230 */ /* 0x100fe40000004100 */
        /* <DEDUP_REMOVED lines=9> */
[----:B------:R-:W-:Y:S02]  /*92b0*/  HADD2.F32 R122, -RZ, R123.H0_H0 ;  /* 0x2000007bff7a7230 */ /* 0x000fe40000004100 */
[C---:B------:R-:W-:Y:S01]  /*92c0*/  FMUL R6, R70.reuse, R6 ;  /* 0x0000000646067220 */ /* 0x040fe20000400000 */
[----:B------:R-:W-:Y:S02]  /*92d0*/  HADD2.F32 R72, -RZ, R136.H1_H1 ;  /* 0x30000088ff487230 */ /* 0x000fe40000004100 */
[C---:B------:R-:W-:Y:S01]  /*92e0*/  FMUL R7, R70.reuse, R7 ;  /* 0x0000000746077220 */ /* 0x040fe20000400000 */
[----:B------:R-:W-:Y:S02]  /*92f0*/  HADD2.F32 R75, -RZ, R137.H0_H0 ;  /* 0x20000089ff4b7230 */ /* 0x000fe40000004100 */
[C---:B------:R-:W-:Y:S01]  /*9300*/  FFMA R6, R73.reuse, R3, R6 ;  /* 0x0000000349067223 */ /* 0x040fe20000000006 */
[----:B------:R-:W-:Y:S02]  /*9310*/  HADD2.F32 R123, -RZ, R123.H1_H1 ;  /* 0x3000007bff7b7230 */ /* 0x000fe40000004100 */
[C---:B------:R-:W-:Y:S01]  /*9320*/  FFMA R7, R73.reuse, R72, R7 ;  /* 0x0000004849077223 */ /* 0x040fe20000000007 */
[C---:B------:R-:W-:Y:S01]  /*9330*/  FFMA R8, R73.reuse, R74, R8 ;  /* 0x0000004a49087223 */ /* 0x040fe20000000008 */
[----:B------:R-:W-:Y:S01]  /*9340*/  FFMA R9, R73, R76, R9 ;  /* 0x0000004c49097223 */ /* 0x000fe20000000009 */
[--C-:B------:R-:W-:Y:S02]  /*9350*/  HADD2.F32 R126, -RZ, R127.reuse.H0_H0 ;  /* 0x2000007fff7e7230 */ /* 0x100fe40000004100 */
[C---:B------:R-:W-:Y:S01]  /*9360*/  FMUL R10, R70.reuse, R10 ;  /* 0x0000000a460a7220 */ /* 0x040fe20000400000 */
[----:B------:R-:W-:Y:S01]  /*9370*/  F2FP.SATFINITE.E4M3.F32.PACK_AB_MERGE_C R76, R7, R6, RZ ;  /* 0x00000006074c723e */ /* 0x000fe200048070ff */
[C---:B------:R-:W-:Y:S01]  /*9380*/  FMUL R7, R70.reuse, R20 ;  /* 0x0000001446077220 */ /* 0x040fe20000400000 */
[----:B------:R-:W-:Y:S02]  /*9390*/  HADD2.F32 R127, -RZ, R127.H1_H1 ;  /* 0x3000007fff7f7230 */ /* 0x000fe40000004100 */
[C---:B------:R-:W-:Y:S01]  /*93a0*/  FFMA R10, R73.reuse, R75, R10 ;  /* 0x0000004b490a7223 */ /* 0x040fe2000000000a */
[----:B------:R-:W-:Y:S02]  /*93b0*/  HADD2.F32 R72, -RZ, R130.H0_H0 ;  /* 0x20000082ff487230 */ /* 0x000fe40000004100 */
[C---:B------:R-:W-:Y:S01]  /*93c0*/  FMUL R11, R70.reuse, R11 ;  /* 0x0000000b460b7220 */ /* 0x040fe20000400000 */
[--C-:B------:R-:W-:Y:S02]  /*93d0*/  HADD2.F32 R79, -RZ, R138.reuse.H0_H0 ;  /* 0x2000008aff4f7230 */ /* 0x100fe40000004100 */
[C---:B------:R-:W-:Y:S01]  /*93e0*/  FMUL R14, R70.reuse, R14 ;  /* 0x0000000e460e7220 */ /* 0x040fe20000400000 */
[----:B------:R-:W-:Y:S02]  /*93f0*/  HADD2.F32 R82, -RZ, R138.H1_H1 ;  /* 0x3000008aff527230 */ /* 0x000fe40000004100 */
[C---:B------:R-:W-:Y:S01]  /*9400*/  FFMA R11, R73.reuse, R78, R11 ;  /* 0x0000004e490b7223 */ /* 0x040fe2000000000b */
[C---:B------:R-:W-:Y:S01]  /*9410*/  FFMA R12, R73.reuse, R77, R12 ;  /* 0x0000004d490c7223 */ /* 0x040fe2000000000c */
[C---:B------:R-:W-:Y:S01]  /*9420*/  FFMA R13, R73.reuse, R80, R13 ;  /* 0x00000050490d7223 */ /* 0x040fe2000000000d */
[----:B------:R-:W-:Y:S01]  /*9430*/  FFMA R14, R73, R79, R14 ;  /* 0x0000004f490e7223 */ /* 0x000fe2000000000e */
[----:B------:R-:W-:Y:S01]  /*9440*/  HADD2.F32 R75, -RZ, R130.H1_H1 ;  /* 0x30000082ff4b7230 */ /* 0x000fe20000004100 */
[----:B------:R-:W-:Y:S01]  /*9450*/  F2FP.SATFINITE.E4M3.F32.PACK_AB_MERGE_C R78, R11, R10, RZ ;  /* 0x0000000a0b4e723e */ /* 0x000fe200048070ff */
[C---:B------:R-:W-:Y:S01]  /*9460*/  FMUL R10, R70.reuse, R21 ;  /* 0x00000015460a7220 */ /* 0x040fe20000400000 */
[C---:B------:R-:W-:Y:S01]  /*9470*/  FMUL R21, R70.reuse, R28 ;  /* 0x0000001c46157220 */ /* 0x040fe20000400000 */
        /* <DEDUP_REMOVED lines=8> */
[C---:B------:R-:W-:Y:S01]  /*9500*/  FMUL R18, R70.reuse, R25 ;  /* 0x0000001946127220 */ /* 0x040fe20000400000 */
[----:B------:R-:W-:Y:S01]  /*9510*/  F2FP.SATFINITE.E4M3.F32.PACK_AB_MERGE_C R14, R15, R14, RZ ;  /* 0x0000000e0f0e723e */ /* 0x000fe200048070ff */
        /* <DEDUP_REMOVED lines=8> */
[C---:B------:R-:W-:Y:S01]  /*95a0*/  FFMA R11, R73.reuse, R88, R11 ;  /* 0x00000058490b7223 */ /* 0x040fe2000000000b */
[----:B------:R-:W-:Y:S01]  /*95b0*/  FMUL R22, R70, R29 ;  /* 0x0000001d46167220 */ /* 0x000fe20000400000 */
        /* <DEDUP_REMOVED lines=13> */
[----:B------:R-:W-:Y:S01]  /*9690*/  FMUL R20, R70, R27 ;  /* 0x0000001b46147220 */ /* 0x000fe20000400000 */
[--C-:B------:R-:W-:Y:S01]  /*96a0*/  HADD2.F32 R96, -RZ, R142.reuse.H0_H0 ;  /* 0x2000008eff607230 */ /* 0x100fe20000004100 */
[----:B------:R-:W-:Y:S01]  /*96b0*/  F2FP.SATFINITE.E4M3.F32.PACK_AB_MERGE_C R16, R10, R7, R16 ;  /* 0x000000070a10723e */ /* 0x000fe20004807010 */
[----:B------:R-:W-:Y:S02]  /*96c0*/  HADD2.F32 R97, -RZ, R142.H1_H1 ;  /* 0x3000008eff617230 */ /* 0x000fe40000004100 */
[C---:B------:R-:W-:Y:S01]  /*96d0*/  FFMA R20, R73.reuse, R93, R20 ;  /* 0x0000005d49147223 */ /* 0x040fe20000000014 */
[C---:B------:R-:W-:Y:S01]  /*96e0*/  FFMA R21, R73.reuse, R94, R21 ;  /* 0x0000005e49157223 */ /* 0x040fe20000000015 */
[C---:B------:R-:W-:Y:S01]  /*96f0*/  FFMA R22, R73.reuse, R95, R22 ;  /* 0x0000005f49167223 */ /* 0x040fe20000000016 */
[C---:B------:R-:W-:Y:S01]  /*9700*/  FMUL R23, R70.reuse, R30 ;  /* 0x0000001e46177220 */ /* 0x040fe20000400000 */
[----:B------:R-:W-:Y:S01]  /*9710*/  FMUL R30, R70, R37 ;  /* 0x00000025461e7220 */ /* 0x000fe20000400000 */
[----:B------:R-:W-:Y:S01]  /*9720*/  F2FP.SATFINITE.E4M3.F32.PACK_AB_MERGE_C R19, R20, R19, RZ ;  /* 0x000000131413723e */ /* 0x000fe200048070ff */
[C---:B------:R-:W-:Y:S01]  /*9730*/  FMUL R37, R70.reuse, R44 ;  /* 0x0000002c46257220 */ /* 0x040fe20000400000 */
[C---:B------:R-:W-:Y:S01]  /*9740*/  FFMA R23, R73.reuse, R96, R23 ;  /* 0x0000006049177223 */ /* 0x040fe20000000017 */
        /* <DEDUP_REMOVED lines=20> */
[----:B------:R-:W-:Y:S01]  /*9890*/  F2FP.F16.E4M3.UNPACK_B R147, R147.H1 ;  /* 0x00000093ff93723e */ /* 0x000fe200030006ff */
[----:B------:R-:W-:Y:S01]  /*98a0*/  FMUL R38, R70, R45 ;  /* 0x0000002d46267220 */ /* 0x000fe20000400000 */
[----:B------:R-:W-:Y:S01]  /*98b0*/  F2FP.SATFINITE.E4M3.F32.PACK_AB_MERGE_C R19, R28, R27, RZ ;  /* 0x0000001b1c13723e */ /* 0x000fe200048070ff */
[----:B------:R-:W-:Y:S01]  /*98c0*/  FFMA R31, R73, R104, R31 ;  /* 0x00000068491f7223 */ /* 0x000fe2000000001f */
[C---:B------:R-:W-:Y:S01]  /*98d0*/  FMUL R45, R70.reuse, R52 ;  /* 0x00000034462d7220 */ /* 0x040fe20000400000 */
[C---:B------:R-:W-:Y:S01]  /*98e0*/  FMUL R52, R70.reuse, R59 ;  /* 0x0000003b46347220 */ /* 0x040fe20000400000 */
[----:B------:R-:W-:Y:S01]  /*98f0*/  F2FP.F16.E4M3.UNPACK_B R148, R148.H1 ;  /* 0x00000094ff94723e */ /* 0x000fe200030006ff */
[C---:B------:R-:W-:Y:S01]  /*9900*/  FMUL R59, R70.reuse, R66 ;  /* 0x00000042463b7220 */ /* 0x040fe20000400000 */
[----:B------:R-:W-:Y:S01]  /*9910*/  F2FP.SATFINITE.E4M3.F32.PACK_AB_MERGE_C R66, R13, R12, R14 ;  /* 0x0000000c0d42723e */ /* 0x000fe2000480700e */
        /* <DEDUP_REMOVED lines=11> */
[C---:B------:R-:W-:Y:S01]  /*99d0*/  FFMA R35, R73.reuse, R108, R35 ;  /* 0x0000006c49237223 */ /* 0x040fe20000000023 */
[C---:B------:R-:W-:Y:S01]  /*99e0*/  FMUL R36, R70.reuse, R43 ;  /* 0x0000002b46247220 */ /* 0x040fe20000400000 */
[--C-:B------:R-:W-:Y:S02]  /*99f0*/  HADD2.F32 R112, -RZ, R146.reuse.H0_H0 ;  /* 0x20000092ff707230 */ /* 0x100fe40000004100 */
[C---:B------:R-:W-:Y:S01]  /*9a00*/  FMUL R39, R70.reuse, R46 ;  /* 0x0000002e46277220 */ /* 0x040fe20000400000 */
        /* <DEDUP_REMOVED lines=13> */
[C---:B------:R-:W-:Y:S01]  /*9ae0*/  FMUL R46, R70.reuse, R53 ;  /* 0x00000035462e7220 */ /* 0x040fe20000400000 */
[--C-:B------:R-:W-:Y:S02]  /*9af0*/  HADD2.F32 R120, -RZ, R148.reuse.H0_H0 ;  /* 0x20000094ff787230 */ /* 0x100fe40000004100 */
[C---:B------:R-:W-:Y:S01]  /*9b00*/  FMUL R50, R70.reuse, R57 ;  /* 0x0000003946327220 */ /* 0x040fe20000400000 */
[C---:B------:R-:W-:Y:S01]  /*9b10*/  FMUL R51, R70.reuse, R58 ;  /* 0x0000003a46337220 */ /* 0x040fe20000400000 */
[C---:B------:R-:W-:Y:S01]  /*9b20*/  FMUL R53, R70.reuse, R60 ;  /* 0x0000003c46357220 */ /* 0x040fe20000400000 */
[C---:B------:R-:W-:Y:S01]  /*9b30*/  FFMA R43, R73.reuse, R116, R43 ;  /* 0x00000074492b7223 */ /* 0x040fe2000000002b */
[----:B------:R-:W-:Y:S02]  /*9b40*/  HADD2.F32 R121, -RZ, R148.H1_H1 ;  /* 0x30000094ff797230 */ /* 0x000fe40000004100 */
[C---:B------:R-:W-:Y:S01]  /*9b50*/  FMUL R47, R70.reuse, R54 ;  /* 0x00000036462f7220 */ /* 0x040fe20000400000 */
[C---:B------:R-:W-:Y:S01]  /*9b60*/  FMUL R57, R70.reuse, R64 ;  /* 0x0000004046397220 */ /* 0x040fe20000400000 */
[C---:B------:R-:W-:Y:S01]  /*9b70*/  FMUL R58, R70.reuse, R65 ;  /* 0x00000041463a7220 */ /* 0x040fe20000400000 */
[C---:B------:R-:W-:Y:S01]  /*9b80*/  FMUL R60, R70.reuse, R67 ;  /* 0x00000043463c7220 */ /* 0x040fe20000400000 */
[----:B------:R-:W-:Y:S01]  /*9b90*/  FFMA R44, R73, R117, R44 ;  /* 0x00000075492c7223 */ /* 0x000fe2000000002c */
[C---:B------:R-:W-:Y:S01]  /*9ba0*/  FMUL R48, R70.reuse, R55 ;  /* 0x0000003746307220 */ /* 0x040fe20000400000 */
[----:B------:R-:W-:Y:S01]  /*9bb0*/  F2FP.SATFINITE.E4M3.F32.PACK_AB_MERGE_C R64, R5, R4, R76 ;  /* 0x000000040540723e */ /* 0x000fe2000480704c */
[----:B------:R-:W-:Y:S01]  /*9bc0*/  FFMA R45, R73, R118, R45 ;  /* 0x00000076492d7223 */ /* 0x000fe2000000002d */
[----:B------:R-:W-:Y:S01]  /*9bd0*/  F2FP.SATFINITE.E4M3.F32.PACK_AB_MERGE_C R65, R9, R8, R78 ;  /* 0x000000080941723e */ /* 0x000fe2000480704e */
[----:B------:R-:W-:Y:S01]  /*9be0*/  FMUL R49, R70, R56 ;  /* 0x0000003846317220 */ /* 0x000fe20000400000 */
[----:B------:R-:W-:Y:S01]  /*9bf0*/  F2FP.SATFINITE.E4M3.F32.PACK_AB_MERGE_C R67, R2, R0, R3 ;  /* 0x000000000243723e */ /* 0x000fe20004807003 */
[C---:B------:R-:W-:Y:S01]  /*9c00*/  FFMA R46, R73.reuse, R119, R46 ;  /* 0x00000077492e7223 */ /* 0x040fe2000000002e */
[----:B------:R-:W-:Y:S01]  /*9c10*/  F2FP.F16.E4M3.UNPACK_B R150, R150.H1 ;  /* 0x00000096ff96723e */ /* 0x000fe200030006ff */
[--C-:B------:R-:W-:Y:S02]  /*9c20*/  HADD2.F32 R124, -RZ, R149.reuse.H0_H0 ;  /* 0x20000095ff7c7230 */ /* 0x100fe40000004100 */
[C---:B------:R-:W-:Y:S01]  /*9c30*/  FFMA R47, R73.reuse, R120, R47 ;  /* 0x00000078492f7223 */ /* 0x040fe2000000002f */
[----:B------:R1:W-:Y:S01]  /*9c40*/  STS.128 [R163+UR49+0x6200], R64 ;  /* 0x00620040a3007988 */ /* 0x0003e20008000c31 */
[----:B------:R-:W-:Y:S02]  /*9c50*/  HADD2.F32 R125, -RZ, R149.H1_H1 ;  /* 0x30000095ff7d7230 */ /* 0x000fe40000004100 */
[C---:B------:R-:W-:Y:S01]  /*9c60*/  FFMA R48, R73.reuse, R121, R48 ;  /* 0x0000007949307223 */ /* 0x040fe20000000030 */
[C---:B------:R-:W-:Y:S01]  /*9c70*/  FFMA R49, R73.reuse, R122, R49 ;  /* 0x0000007a49317223 */ /* 0x040fe20000000031 */
[----:B------:R-:W-:Y:S01]  /*9c80*/  F2FP.F16.E4M3.UNPACK_B R151, R151.H1 ;  /* 0x00000097ff97723e */ /* 0x000fe200030006ff */
[C---:B------:R-:W-:Y:S01]  /*9c90*/  FFMA R50, R73.reuse, R123, R50 ;  /* 0x0000007b49327223 */ /* 0x040fe20000000032 */
[----:B------:R-:W-:Y:S01]  /*9ca0*/  FMUL R54, R70, R61 ;  /* 0x0000003d46367220 */ /* 0x000fe20000400000 */
[--C-:B------:R-:W-:Y:S01]  /*9cb0*/  HADD2.F32 R128, -RZ, R150.reuse.H0_H0 ;  /* 0x20000096ff807230 */ /* 0x100fe20000004100 */
[----:B------:R1:W-:Y:S01]  /*9cc0*/  STS.128 [R181+0x6010], R16 ;  /* 0x00601010b5007388 */ /* 0x0003e20000000c00 */
[----:B------:R-:W-:Y:S01]  /*9cd0*/  F2FP.SATFINITE.E4M3.F32.PACK_AB_MERGE_C R35, R36, R35, RZ ;  /* 0x000000232423723e */ /* 0x000fe200048070ff */
[C---:B------:R-:W-:Y:S01]  /*9ce0*/  FFMA R51, R73.reuse, R124, R51 ;  /* 0x0000007c49337223 */ /* 0x040fe20000000033 */
[----:B------:R-:W-:Y:S01]  /*9cf0*/  F2FP.SATFINITE.E4M3.F32.PACK_AB_MERGE_C R39, R40, R39, RZ ;  /* 0x000000272827723e */ /* 0x000fe200048070ff */
[----:B------:R-:W-:Y:S02]  /*9d00*/  HADD2.F32 R129, -RZ, R150.H1_H1 ;  /* 0x30000096ff817230 */ /* 0x000fe40000004100 */
[C---:B------:R-:W-:Y:S01]  /*9d10*/  FMUL R55, R70.reuse, R62 ;  /* 0x0000003e46377220 */ /* 0x040fe20000400000 */
[C---:B------:R-:W-:Y:S01]  /*9d20*/  FFMA R52, R73.reuse, R125, R52 ;  /* 0x0000007d49347223 */ /* 0x040fe20000000034 */
[----:B------:R-:W-:Y:S01]  /*9d30*/  FMUL R56, R70, R63 ;  /* 0x0000003f46387220 */ /* 0x000fe20000400000 */
[C---:B------:R-:W-:Y:S01]  /*9d40*/  FFMA R53, R73.reuse, R126, R53 ;  /* 0x0000007e49357223 */ /* 0x040fe20000000035 */
[C---:B------:R-:W-:Y:S01]  /*9d50*/  FFMA R54, R73.reuse, R127, R54 ;  /* 0x0000007f49367223 */ /* 0x040fe20000000036 */
[--C-:B------:R-:W-:Y:S02]  /*9d60*/  HADD2.F32 R74, -RZ, R151.reuse.H0_H0 ;  /* 0x20000097ff4a7230 */ /* 0x100fe40000004100 */
[C---:B------:R-:W-:Y:S01]  /*9d70*/  FFMA R55, R73.reuse, R128, R55 ;  /* 0x0000008049377223 */ /* 0x040fe20000000037 */
[----:B------:R-:W-:Y:S02]  /*9d80*/  HADD2.F32 R131, -RZ, R151.H1_H1 ;  /* 0x30000097ff837230 */ /* 0x000fe40000004100 */
[C---:B------:R-:W-:Y:S01]  /*9d90*/  FFMA R56, R73.reuse, R129, R56 ;  /* 0x0000008149387223 */ /* 0x040fe20000000038 */
[----:B------:R-:W-:Y:S01]  /*9da0*/  F2FP.SATFINITE.E4M3.F32.PACK_AB_MERGE_C R43, R44, R43, RZ ;  /* 0x0000002b2c2b723e */ /* 0x000fe200048070ff */
[C---:B------:R-:W-:Y:S01]  /*9db0*/  FFMA R57, R73.reuse, R72, R57 ;  /* 0x0000004849397223 */ /* 0x040fe20000000039 */
[C---:B------:R-:W-:Y:S01]  /*9dc0*/  FFMA R58, R73.reuse, R75, R58 ;  /* 0x0000004b493a7223 */ /* 0x040fe2000000003a */
[C---:B------:R-:W-:Y:S01]  /*9dd0*/  FFMA R59, R73.reuse, R74, R59 ;  /* 0x0000004a493b7223 */ /* 0x040fe2000000003b */
[----:B------:R-:W-:Y:S01]  /*9de0*/  F2FP.SATFINITE.E4M3.F32.PACK_AB_MERGE_C R33, R34, R33, R35 ;  /* 0x000000212221723e */ /* 0x000fe20004807023 */
[----:B------:R-:W-:Y:S01]  /*9df0*/  FFMA R60, R73, R131, R60 ;  /* 0x00000083493c7223 */ /* 0x000fe2000000003c */
[----:B------:R-:W-:Y:S02]  /*9e00*/  F2FP.SATFINITE.E4M3.F32.PACK_AB_MERGE_C R32, R30, R29, R32 ;  /* 0x0000001d1e20723e */ /* 0x000fe40004807020 */
        /* <DEDUP_REMOVED lines=11> */
[----:B------:R-:W-:Y:S03]  /*9ec0*/  IADD3 R68, PT, PT, R68, 0x1, RZ ;  /* 0x0000000144447810 */ /* 0x000fe60007ffe0ff */
        /* <DEDUP_REMOVED lines=10> */
[----:B------:R-:W-:Y:S02]  /*9f70*/  UIADD3 UR40, UPT, UPT, UR49, 0x6200, URZ ;  /* 0x0000620031287890 */ /* 0x000fe4000fffe0ff */
[----:B------:R-:W-:Y:S02]  /*9f80*/  UIADD3 UR41, UPT, UPT, UR50, 0x40, URZ ;  /* 0x0000004032297890 */ /* 0x000fe4000fffe0ff */
[----:B--2---:R-:W-:Y:S04]  /*9f90*/  UIADD3 UR4, UP0, UPT, UR6, 0x680, URZ ;  /* 0x0000068006047890 */ /* 0x004fe8000ff1e0ff */
[----:B------:R-:W-:Y:S09]  /*9fa0*/  UIADD3.X UR5, UPT, UPT, URZ, UR7, URZ, UP0, !UPT ;  /* 0x00000007ff057290 */ /* 0x000ff200087fe4ff */
[----:B------:R2:W-:Y:S01]  /*9fb0*/  UTMASTG.4D [UR40], [UR4] ;  /* 0x00000028040073b5 */ /* 0x0005e20008018000 */
[----:B------:R0:W-:Y:S01]  /*9fc0*/  UTMACMDFLUSH ;  /* 0x00000000000079b7 */ /* 0x0001e20000000000 */
[----:B--2---:R-:W-:Y:S04]  /*9fd0*/  DEPBAR.LE SB0, 0x1 ;  /* 0x000080400000791a */ /* 0x004fe80000000000 */
.L_x_128:
[----:B------:R-:W-:Y:S05]  /*9fe0*/  BSYNC.RECONVERGENT B0 ;  /* 0x0000000000007941 */ /* 0x000fea0003800200 */
.L_x_127:
[----:B------:R-:W-:Y:S01]  /*9ff0*/  R2UR UR5, R171 ;  /* 0x00000000ab0572ca */ /* 0x000fe200000e0000 */
[----:B------:R-:W-:Y:S01]  /*a000*/  BAR.SYNC.DEFER_BLOCKING 0x1, 0x80 ;  /* 0x0042000000007b1d */ /* 0x000fe20000010000 */
[----:B------:R-:W-:Y:S01]  /*a010*/  R2UR UR4, R172 ;  /* 0x00000000ac0472ca */ /* 0x000fe200000e0000 */
[----:B------:R-:W-:Y:S01]  /*a020*/  UISETP.NE.AND UP0, UPT, UR53, URZ, UPT ;  /* 0x000000ff3500728c */ /* 0x000fe2000bf05270 */
[C---:B------:R-:W-:Y:S02]  /*a030*/  ISETP.NE.AND P0, PT, R68.reuse, 0x2, PT ;  /* 0x000000024400780c */ /* 0x040fe40003f05270 */
[----:B------:R-:W-:Y:S02]  /*a040*/  LOP3.LUT R161, R161, 0x1, RZ, 0x3c, !PT ;  /* 0x00000001a1a17812 */ /* 0x000fe400078e3cff */
[----:B------:R-:W-:Y:S02]  /*a050*/  SEL R3, RZ, 0x1, P0 ;  /* 0x00000001ff037807 */ /* 0x000fe40000000000 */
[----:B------:R-:W-:Y:S02]  /*a060*/  SEL R68, R68, RZ, P0 ;  /* 0x000000ff44447207 */ /* 0x000fe40000000000 */
[----:B------:R-:W-:Y:S01]  /*a070*/  LOP3.LUT R162, R162, R3, RZ, 0x3c, !PT ;  /* 0x00000003a2a27212 */ /* 0x000fe200078e3cff */
[----:B------:R-:W-:Y:S02]  /*a080*/  UIADD3 UR26, UPT, UPT, UR36, UR5, URZ ;  /* 0x00000005241a7290 */ /* 0x000fe4000fffe0ff */
[----:B------:R-:W-:Y:S01]  /*a090*/  UIADD3 UR29, UPT, UPT, UR37, UR4, URZ ;  /* 0x00000004251d7290 */ /* 0x000fe2000fffe0ff */
[----:B------:R-:W-:Y:S01]  /*a0a0*/  UMOV UR51, UR62 ;  /* 0x0000003e00337c82 */ /* 0x000fe20008000000 */
[----:B------:R-:W-:Y:S10]  /*a0b0*/  BRA.U UP0, `(.L_x_129) ;  /* 0xffffffc100707547 */ /* 0x000ff4000b83ffff */
[----:B------:R-:W-:Y:S05]  /*a0c0*/  EXIT ;  /* 0x000000000000794d */ /* 0x000fea0003800000 */
.L_x_25:
[----:B------:R-:W-:Y:S07]  /*a0d0*/  MOV R0, UR11 ;  /* 0x0000000b00007c02 */ /* 0x000fee0008000f00 */
.L_x_130:
[----:B--2---:R2:W3:Y:S02]  /*a0e0*/  SYNCS.PHASECHK.TRANS64.TRYWAIT P0, [R0+URZ+0x80], R5 ;  /* 0x00008005000075a7 */ /* 0x0044e400080011ff */
[----:B---3--:R-:W-:Y:S05]  /*a0f0*/  @!P0 NANOSLEEP.SYNCS 0x989680 ;  /* 0x009896800000895d */ /* 0x008fea0003900000 */
[----:B------:R-:W3:Y:S02]  /*a100*/  @!P0 SYNCS.PHASECHK.TRANS64 P0, [R0+URZ+0x80], R5 ;  /* 0x00008005000085a7 */ /* 0x000ee400080010ff */
[----:B---3--:R-:W-:Y:S05]  /*a110*/  @!P0 BRA `(.L_x_130) ;  /* 0xfffffffc00f08947 */ /* 0x008fea000383ffff */
[----:B------:R-:W-:Y:S05]  /*a120*/  BRA `(.L_x_24) ;  /* 0xffffff7c00887947 */ /* 0x000fea000383ffff */
.L_x_32:
[----:B------:R-:W-:Y:S07]  /*a130*/  MOV R0, UR21 ;  /* 0x0000001500007c02 */ /* 0x000fee0008000f00 */
.L_x_131:
[----:B--2---:R2:W3:Y:S02]  /*a140*/  SYNCS.PHASECHK.TRANS64.TRYWAIT P0, [R0+URZ+0x80], R5 ;  /* 0x00008005000075a7 */ /* 0x0044e400080011ff */
[----:B---3--:R-:W-:Y:S05]  /*a150*/  @!P0 NANOSLEEP.SYNCS 0x989680 ;  /* 0x009896800000895d */ /* 0x008fea0003900000 */
[----:B------:R-:W3:Y:S02]  /*a160*/  @!P0 SYNCS.PHASECHK.TRANS64 P0, [R0+URZ+0x80], R5 ;  /* 0x00008005000085a7 */ /* 0x000ee400080010ff */
[----:B---3--:R-:W-:Y:S05]  /*a170*/  @!P0 BRA `(.L_x_131) ;  /* 0xfffffffc00f08947 */ /* 0x008fea000383ffff */
[----:B------:R-:W-:Y:S05]  /*a180*/  BRA `(.L_x_31) ;  /* 0xffffff8000b47947 */ /* 0x000fea000383ffff */
.L_x_37:
[----:B------:R-:W-:-:S07]  /*a190*/  MOV R0, UR24 ;  /* 0x0000001800007c02 */ /* 0x000fce0008000f00 */
.L_x_132:
[----:B--2---:R2:W3:Y:S02]  /*a1a0*/  SYNCS.PHASECHK.TRANS64.TRYWAIT P0, [R0+URZ+0x130], R3 ;  /* 0x00013003000075a7 */ /* 0x0044e400080011ff */
[----:B---3--:R-:W-:Y:S05]  /*a1b0*/  @!P0 NANOSLEEP.SYNCS 0x989680 ;  /* 0x009896800000895d */ /* 0x008fea0003900000 */
[----:B------:R-:W3:Y:S02]  /*a1c0*/  @!P0 SYNCS.PHASECHK.TRANS64 P0, [R0+URZ+0x130], R3 ;  /* 0x00013003000085a7 */ /* 0x000ee400080010ff */
[----:B---3--:R-:W-:Y:S05]  /*a1d0*/  @!P0 BRA `(.L_x_132) ;  /* 0xfffffffc00f08947 */ /* 0x008fea000383ffff */
[----:B------:R-:W-:Y:S05]  /*a1e0*/  BRA `(.L_x_133) ;  /* 0xffffff8400807947 */ /* 0x000fea000383ffff */
.L_x_41:
[----:B------:R-:W-:-:S07]  /*a1f0*/  MOV R0, UR4 ;  /* 0x0000000400007c02 */ /* 0x000fce0008000f00 */
.L_x_134:
[----:B--2---:R2:W3:Y:S02]  /*a200*/  SYNCS.PHASECHK.TRANS64.TRYWAIT P0, [R0+URZ], R3 ;  /* 0x00000003000075a7 */ /* 0x0044e400080011ff */
[----:B---3--:R-:W-:Y:S05]  /*a210*/  @!P0 NANOSLEEP.SYNCS 0x989680 ;  /* 0x009896800000895d */ /* 0x008fea0003900000 */
[----:B------:R-:W3:Y:S02]  /*a220*/  @!P0 SYNCS.PHASECHK.TRANS64 P0, [R0+URZ], R3 ;  /* 0x00000003000085a7 */ /* 0x000ee400080010ff */
[----:B---3--:R-:W-:Y:S05]  /*a230*/  @!P0 BRA `(.L_x_134) ;  /* 0xfffffffc00f08947 */ /* 0x008fea000383ffff */
[----:B------:R-:W-:Y:S05]  /*a240*/  BRA `(.L_x_135) ;  /* 0xffffff8c00147947 */ /* 0x000fea000383ffff */
.L_x_42:
[----:B------:R-:W-:-:S07]  /*a250*/  MOV R0, UR5 ;  /* 0x0000000500007c02 */ /* 0x000fce0008000f00 */
.L_x_136:
[----:B--2---:R2:W3:Y:S02]  /*a260*/  SYNCS.PHASECHK.TRANS64.TRYWAIT P0, [R0+URZ], R3 ;  /* 0x00000003000075a7 */ /* 0x0044e400080011ff */
[----:B---3--:R-:W-:Y:S05]  /*a270*/  @!P0 NANOSLEEP.SYNCS 0x989680 ;  /* 0x009896800000895d */ /* 0x008fea0003900000 */
[----:B------:R-:W3:Y:S02]  /*a280*/  @!P0 SYNCS.PHASECHK.TRANS64 P0, [R0+URZ], R3 ;  /* 0x00000003000085a7 */ /* 0x000ee400080010ff */
[----:B---3--:R-:W-:Y:S05]  /*a290*/  @!P0 BRA `(.L_x_136) ;  /* 0xfffffffc00f08947 */ /* 0x008fea000383ffff */
[----:B------:R-:W-:Y:S05]  /*a2a0*/  BRA `(.L_x_137) ;  /* 0xffffff8c00247947 */ /* 0x000fea000383ffff */
.L_x_43:
[----:B------:R-:W-:-:S07]  /*a2b0*/  MOV R0, UR5 ;  /* 0x0000000500007c02 */ /* 0x000fce0008000f00 */
.L_x_138:
[----:B--2---:R2:W3:Y:S02]  /*a2c0*/  SYNCS.PHASECHK.TRANS64.TRYWAIT P0, [R0+URZ], R3 ;  /* 0x00000003000075a7 */ /* 0x0044e400080011ff */
[----:B---3--:R-:W-:Y:S05]  /*a2d0*/  @!P0 NANOSLEEP.SYNCS 0x989680 ;  /* 0x009896800000895d */ /* 0x008fea0003900000 */
[----:B------:R-:W3:Y:S02]  /*a2e0*/  @!P0 SYNCS.PHASECHK.TRANS64 P0, [R0+URZ], R3 ;  /* 0x00000003000085a7 */ /* 0x000ee400080010ff */
[----:B---3--:R-:W-:Y:S05]  /*a2f0*/  @!P0 BRA `(.L_x_138) ;  /* 0xfffffffc00f08947 */ /* 0x008fea000383ffff */
[----:B------:R-:W-:Y:S05]  /*a300*/  BRA `(.L_x_139) ;  /* 0xffffff8c00347947 */ /* 0x000fea000383ffff */
.L_x_44:
[----:B------:R-:W-:-:S07]  /*a310*/  MOV R0, UR5 ;  /* 0x0000000500007c02 */ /* 0x000fce0008000f00 */
.L_x_140:
[----:B--2---:R2:W3:Y:S02]  /*a320*/  SYNCS.PHASECHK.TRANS64.TRYWAIT P0, [R0+URZ], R3 ;  /* 0x00000003000075a7 */ /* 0x0044e400080011ff */
[----:B---3--:R-:W-:Y:S05]  /*a330*/  @!P0 NANOSLEEP.SYNCS 0x989680 ;  /* 0x009896800000895d */ /* 0x008fea0003900000 */
[----:B------:R-:W3:Y:S02]  /*a340*/  @!P0 SYNCS.PHASECHK.TRANS64 P0, [R0+URZ], R3 ;  /* 0x00000003000085a7 */ /* 0x000ee400080010ff */
[----:B---3--:R-:W-:Y:S05]  /*a350*/  @!P0 BRA `(.L_x_140) ;  /* 0xfffffffc00f08947 */ /* 0x008fea000383ffff */
[----:B------:R-:W-:Y:S05]  /*a360*/  BRA `(.L_x_141) ;  /* 0xffffff8c00447947 */ /* 0x000fea000383ffff */
.L_x_45:
[----:B------:R-:W-:-:S07]  /*a370*/  MOV R0, UR5 ;  /* 0x0000000500007c02 */ /* 0x000fce0008000f00 */
.L_x_142:
[----:B--2---:R2:W3:Y:S02]  /*a380*/  SYNCS.PHASECHK.TRANS64.TRYWAIT P0, [R0+URZ], R3 ;  /* 0x00000003000075a7 */ /* 0x0044e400080011ff */
[----:B---3--:R-:W-:Y:S05]  /*a390*/  @!P0 NANOSLEEP.SYNCS 0x989680 ;  /* 0x009896800000895d */ /* 0x008fea0003900000 */
[----:B------:R-:W3:Y:S02]  /*a3a0*/  @!P0 SYNCS.PHASECHK.TRANS64 P0, [R0+URZ], R3 ;  /* 0x00000003000085a7 */ /* 0x000ee400080010ff */
[----:B---3--:R-:W-:Y:S05]  /*a3b0*/  @!P0 BRA `(.L_x_142) ;  /* 0xfffffffc00f08947 */ /* 0x008fea000383ffff */
[----:B------:R-:W-:Y:S05]  /*a3c0*/  BRA `(.L_x_143) ;  /* 0xffffff8c00547947 */ /* 0x000fea000383ffff */
.L_x_46:
[----:B------:R-:W-:-:S07]  /*a3d0*/  MOV R0, UR5 ;  /* 0x0000000500007c02 */ /* 0x000fce0008000f00 */
.L_x_144:
[----:B--2---:R2:W3:Y:S02]  /*a3e0*/  SYNCS.PHASECHK.TRANS64.TRYWAIT P0, [R0+URZ], R3 ;  /* 0x00000003000075a7 */ /* 0x0044e400080011ff */
[----:B---3--:R-:W-:Y:S05]  /*a3f0*/  @!P0 NANOSLEEP.SYNCS 0x989680 ;  /* 0x009896800000895d */ /* 0x008fea0003900000 */
[----:B------:R-:W3:Y:S02]  /*a400*/  @!P0 SYNCS.PHASECHK.TRANS64 P0, [R0+URZ], R3 ;  /* 0x00000003000085a7 */ /* 0x000ee400080010ff */
[----:B---3--:R-:W-:Y:S05]  /*a410*/  @!P0 BRA `(.L_x_144) ;  /* 0xfffffffc00f08947 */ /* 0x008fea000383ffff */
[----:B------:R-:W-:Y:S05]  /*a420*/  BRA `(.L_x_145) ;  /* 0xffffff8c00647947 */ /* 0x000fea000383ffff */
.L_x_47:
[----:B------:R-:W-:-:S07]  /*a430*/  MOV R0, UR5 ;  /* 0x0000000500007c02 */ /* 0x000fce0008000f00 */
.L_x_146:
[----:B--2---:R2:W3:Y:S02]  /*a440*/  SYNCS.PHASECHK.TRANS64.TRYWAIT P0, [R0+URZ], R3 ;  /* 0x00000003000075a7 */ /* 0x0044e400080011ff */
[----:B---3--:R-:W-:Y:S05]  /*a450*/  @!P0 NANOSLEEP.SYNCS 0x989680 ;  /* 0x009896800000895d */ /* 0x008fea0003900000 */
[----:B------:R-:W3:Y:S02]  /*a460*/  @!P0 SYNCS.PHASECHK.TRANS64 P0, [R0+URZ], R3 ;  /* 0x00000003000085a7 */ /* 0x000ee400080010ff */
[----:B---3--:R-:W-:Y:S05]  /*a470*/  @!P0 BRA `(.L_x_146) ;  /* 0xfffffffc00f08947 */ /* 0x008fea000383ffff */
[----:B------:R-:W-:Y:S05]  /*a480*/  BRA `(.L_x_147) ;  /* 0xffffff8c00747947 */ /* 0x000fea000383ffff */
.L_x_48:
[----:B------:R-:W-:-:S07]  /*a490*/  MOV R0, UR5 ;  /* 0x0000000500007c02 */ /* 0x000fce0008000f00 */
.L_x_148:
[----:B--2---:R2:W3:Y:S02]  /*a4a0*/  SYNCS.PHASECHK.TRANS64.TRYWAIT P0, [R0+URZ], R3 ;  /* 0x00000003000075a7 */ /* 0x0044e400080011ff */
[----:B---3--:R-:W-:Y:S05]  /*a4b0*/  @!P0 NANOSLEEP.SYNCS 0x989680 ;  /* 0x009896800000895d */ /* 0x008fea0003900000 */
[----:B------:R-:W3:Y:S02]  /*a4c0*/  @!P0 SYNCS.PHASECHK.TRANS64 P0, [R0+URZ], R3 ;  /* 0x00000003000085a7 */ /* 0x000ee400080010ff */
[----:B---3--:R-:W-:Y:S05]  /*a4d0*/  @!P0 BRA `(.L_x_148) ;  /* 0xfffffffc00f08947 */ /* 0x008fea000383ffff */
[----:B------:R-:W-:Y:S05]  /*a4e0*/  BRA `(.L_x_149) ;  /* 0xffffff8c00847947 */ /* 0x000fea000383ffff */
.L_x_49:
[----:B------:R-:W-:-:S07]  /*a4f0*/  MOV R0, UR5 ;  /* 0x0000000500007c02 */ /* 0x000fce0008000f00 */
.L_x_150:
[----:B--2---:R2:W3:Y:S02]  /*a500*/  SYNCS.PHASECHK.TRANS64.TRYWAIT P0, [R0+URZ], R3 ;  /* 0x00000003000075a7 */ /* 0x0044e400080011ff */
[----:B---3--:R-:W-:Y:S05]  /*a510*/  @!P0 NANOSLEEP.SYNCS 0x989680 ;  /* 0x009896800000895d */ /* 0x008fea0003900000 */
[----:B------:R-:W3:Y:S02]  /*a520*/  @!P0 SYNCS.PHASECHK.TRANS64 P0, [R0+URZ], R3 ;  /* 0x00000003000085a7 */ /* 0x000ee400080010ff */
[----:B---3--:R-:W-:Y:S05]  /*a530*/  @!P0 BRA `(.L_x_150) ;  /* 0xfffffffc00f08947 */ /* 0x008fea000383ffff */
[----:B------:R-:W-:Y:S05]  /*a540*/  BRA `(.L_x_151) ;  /* 0xffffff8c00947947 */ /* 0x000fea000383ffff */
.L_x_50:
[----:B------:R-:W-:-:S07]  /*a550*/  MOV R0, UR5 ;  /* 0x0000000500007c02 */ /* 0x000fce0008000f00 */
.L_x_152:
[----:B--2---:R2:W3:Y:S02]  /*a560*/  SYNCS.PHASECHK.TRANS64.TRYWAIT P0, [R0+URZ], R3 ;  /* 0x00000003000075a7 */ /* 0x0044e400080011ff */
[----:B---3--:R-:W-:Y:S05]  /*a570*/  @!P0 NANOSLEEP.SYNCS 0x989680 ;  /* 0x009896800000895d */ /* 0x008fea0003900000 */
[----:B------:R-:W3:Y:S02]  /*a580*/  @!P0 SYNCS.PHASECHK.TRANS64 P0, [R0+URZ], R3 ;  /* 0x00000003000085a7 */ /* 0x000ee400080010ff */
[----:B---3--:R-:W-:Y:S05]  /*a590*/  @!P0 BRA `(.L_x_152) ;  /* 0xfffffffc00f08947 */ /* 0x008fea000383ffff */
[----:B------:R-:W-:Y:S05]  /*a5a0*/  BRA `(.L_x_153) ;  /* 0xffffff8c00a47947 */ /* 0x000fea000383ffff */
.L_x_51:
[----:B------:R-:W-:-:S07]  /*a5b0*/  MOV R0, UR5 ;  /* 0x0000000500007c02 */ /* 0x000fce0008000f00 */
.L_x_154:
[----:B--2---:R2:W3:Y:S02]  /*a5c0*/  SYNCS.PHASECHK.TRANS64.TRYWAIT P0, [R0+URZ], R3 ;  /* 0x00000003000075a7 */ /* 0x0044e400080011ff */
[----:B---3--:R-:W-:Y:S05]  /*a5d0*/  @!P0 NANOSLEEP.SYNCS 0x989680 ;  /* 0x009896800000895d */ /* 0x008fea0003900000 */
[----:B------:R-:W3:Y:S02]  /*a5e0*/  @!P0 SYNCS.PHASECHK.TRANS64 P0, [R0+URZ], R3 ;  /* 0x00000003000085a7 */ /* 0x000ee400080010ff */
[----:B---3--:R-:W-:Y:S05]  /*a5f0*/  @!P0 BRA `(.L_x_154) ;  /* 0xfffffffc00f08947 */ /* 0x008fea000383ffff */
[----:B------:R-:W-:Y:S05]  /*a600*/  BRA `(.L_x_155) ;  /* 0xffffff8c00b47947 */ /* 0x000fea000383ffff */
.L_x_52:
[----:B------:R-:W-:-:S07]  /*a610*/  MOV R0, UR5 ;  /* 0x0000000500007c02 */ /* 0x000fce0008000f00 */
.L_x_156:
[----:B--2---:R2:W3:Y:S02]  /*a620*/  SYNCS.PHASECHK.TRANS64.TRYWAIT P0, [R0+URZ], R3 ;  /* 0x00000003000075a7 */ /* 0x0044e400080011ff */
[----:B---3--:R-:W-:Y:S05]  /*a630*/  @!P0 NANOSLEEP.SYNCS 0x989680 ;  /* 0x009896800000895d */ /* 0x008fea0003900000 */
[----:B------:R-:W3:Y:S02]  /*a640*/  @!P0 SYNCS.PHASECHK.TRANS64 P0, [R0+URZ], R3 ;  /* 0x00000003000085a7 */ /* 0x000ee400080010ff */
[----:B---3--:R-:W-:Y:S05]  /*a650*/  @!P0 BRA `(.L_x_156) ;  /* 0xfffffffc00f08947 */ /* 0x008fea000383ffff */
[----:B------:R-:W-:Y:S05]  /*a660*/  BRA `(.L_x_157) ;  /* 0xffffff8c00c47947 */ /* 0x000fea000383ffff */
.L_x_53:
[----:B------:R-:W-:-:S07]  /*a670*/  MOV R0, UR5 ;  /* 0x0000000500007c02 */ /* 0x000fce0008000f00 */
.L_x_158:
[----:B--2---:R2:W3:Y:S02]  /*a680*/  SYNCS.PHASECHK.TRANS64.TRYWAIT P0, [R0+URZ], R3 ;  /* 0x00000003000075a7 */ /* 0x0044e400080011ff */
[----:B---3--:R-:W-:Y:S05]  /*a690*/  @!P0 NANOSLEEP.SYNCS 0x989680 ;  /* 0x009896800000895d */ /* 0x008fea0003900000 */
[----:B------:R-:W3:Y:S02]  /*a6a0*/  @!P0 SYNCS.PHASECHK.TRANS64 P0, [R0+URZ], R3 ;  /* 0x00000003000085a7 */ /* 0x000ee400080010ff */
[----:B---3--:R-:W-:Y:S05]  /*a6b0*/  @!P0 BRA `(.L_x_158) ;  /* 0xfffffffc00f08947 */ /* 0x008fea000383ffff */
[----:B------:R-:W-:Y:S05]  /*a6c0*/  BRA `(.L_x_159) ;  /* 0xffffff8c00d47947 */ /* 0x000fea000383ffff */
.L_x_54:
[----:B------:R-:W-:-:S07]  /*a6d0*/  MOV R0, UR5 ;  /* 0x0000000500007c02 */ /* 0x000fce0008000f00 */
.L_x_160:
[----:B--2---:R2:W3:Y:S02]  /*a6e0*/  SYNCS.PHASECHK.TRANS64.TRYWAIT P0, [R0+URZ], R3 ;  /* 0x00000003000075a7 */ /* 0x0044e400080011ff */
[----:B---3--:R-:W-:Y:S05]  /*a6f0*/  @!P0 NANOSLEEP.SYNCS 0x989680 ;  /* 0x009896800000895d */ /* 0x008fea0003900000 */
[----:B------:R-:W3:Y:S02]  /*a700*/  @!P0 SYNCS.PHASECHK.TRANS64 P0, [R0+URZ], R3 ;  /* 0x00000003000085a7 */ /* 0x000ee400080010ff */
[----:B---3--:R-:W-:Y:S05]  /*a710*/  @!P0 BRA `(.L_x_160) ;  /* 0xfffffffc00f08947 */ /* 0x008fea000383ffff */
[----:B------:R-:W-:Y:S05]  /*a720*/  BRA `(.L_x_161) ;  /* 0xffffff8c00e47947 */ /* 0x000fea000383ffff */
.L_x_55:
[----:B------:R-:W-:-:S07]  /*a730*/  MOV R0, UR5 ;  /* 0x0000000500007c02 */ /* 0x000fce0008000f00 */
.L_x_162:
[----:B--2---:R2:W3:Y:S02]  /*a740*/  SYNCS.PHASECHK.TRANS64.TRYWAIT P0, [R0+URZ], R3 ;  /* 0x00000003000075a7 */ /* 0x0044e400080011ff */
[----:B---3--:R-:W-:Y:S05]  /*a750*/  @!P0 NANOSLEEP.SYNCS 0x989680 ;  /* 0x009896800000895d */ /* 0x008fea0003900000 */
[----:B------:R-:W3:Y:S02]  /*a760*/  @!P0 SYNCS.PHASECHK.TRANS64 P0, [R0+URZ], R3 ;  /* 0x00000003000085a7 */ /* 0x000ee400080010ff */
[----:B---3--:R-:W-:Y:S05]  /*a770*/  @!P0 BRA `(.L_x_162) ;  /* 0xfffffffc00f08947 */ /* 0x008fea000383ffff */
[----:B------:R-:W-:Y:S05]  /*a780*/  BRA `(.L_x_163) ;  /* 0xffffff8c00f47947 */ /* 0x000fea000383ffff */
.L_x_58:
[----:B------:R-:W-:-:S07]  /*a790*/  MOV R4, UR4 ;  /* 0x0000000400047c02 */ /* 0x000fce0008000f00 */
.L_x_164:
[----:B--2---:R2:W3:Y:S02]  /*a7a0*/  SYNCS.PHASECHK.TRANS64.TRYWAIT P1, [R4+URZ+0x138], R7 ;  /* 0x00013807040075a7 */ /* 0x0044e400080211ff */
[----:B---3--:R-:W-:Y:S05]  /*a7b0*/  @!P1 NANOSLEEP.SYNCS 0x989680 ;  /* 0x009896800000995d */ /* 0x008fea0003900000 */
[----:B------:R-:W3:Y:S02]  /*a7c0*/  @!P1 SYNCS.PHASECHK.TRANS64 P1, [R4+URZ+0x138], R7 ;  /* 0x00013807040095a7 */ /* 0x000ee400080210ff */
[----:B---3--:R-:W-:Y:S05]  /*a7d0*/  @!P1 BRA `(.L_x_164) ;  /* 0xfffffffc00f09947 */ /* 0x008fea000383ffff */
[----:B------:R-:W-:Y:S05]  /*a7e0*/  BRA `(.L_x_165) ;  /* 0xffffff90005c7947 */ /* 0x000fea000383ffff */
.L_x_59:
[----:B--2---:R-:W-:-:S07]  /*a7f0*/  MOV R4, UR4 ;  /* 0x0000000400047c02 */ /* 0x004fce0008000f00 */
.L_x_166:
[----:B--2---:R2:W3:Y:S02]  /*a800*/  SYNCS.PHASECHK.TRANS64.TRYWAIT P1, [R4+URZ+0x130], R5 ;  /* 0x00013005040075a7 */ /* 0x0044e400080211ff */
[----:B---3--:R-:W-:Y:S05]  /*a810*/  @!P1 NANOSLEEP.SYNCS 0x989680 ;  /* 0x009896800000995d */ /* 0x008fea0003900000 */
[----:B------:R-:W3:Y:S02]  /*a820*/  @!P1 SYNCS.PHASECHK.TRANS64 P1, [R4+URZ+0x130], R5 ;  /* 0x00013005040095a7 */ /* 0x000ee400080210ff */
[----:B---3--:R-:W-:Y:S05]  /*a830*/  @!P1 BRA `(.L_x_166) ;  /* 0xfffffffc00f09947 */ /* 0x008fea000383ffff */
[----:B------:R-:W-:Y:S05]  /*a840*/  BRA `(.L_x_167) ;  /* 0xffffff9000647947 */ /* 0x000fea000383ffff */
.L_x_69:
[----:B--2---:R-:W-:-:S04]  /*a850*/  MOV R5, UR5 ;  /* 0x0000000500057c02 */ /* 0x004fc80008000f00 */
[----:B------:R2:W3:Y:S03]  /*a860*/  SYNCS.PHASECHK.TRANS64.TRYWAIT P0, [R5+URZ+0x8], R6 ;  /* 0x00000806050075a7 */ /* 0x0004e600080011ff */
[----:B---3--:R-:W-:Y:S05]  /*a870*/  @!P0 NANOSLEEP.SYNCS 0x989680 ;  /* 0x009896800000895d */ /* 0x008fea0003900000 */
[----:B------:R-:W3:Y:S02]  /*a880*/  @!P0 SYNCS.PHASECHK.TRANS64 P0, [R5+URZ+0x8], R6 ;  /* 0x00000806050085a7 */ /* 0x000ee400080010ff */
[----:B---3--:R-:W-:Y:S05]  /*a890*/  @!P0 BRA `(.L_x_69) ;  /* 0xfffffffc00ec8947 */ /* 0x008fea000383ffff */
[----:B------:R-:W-:Y:S05]  /*a8a0*/  BRA `(.L_x_68) ;  /* 0xffffff94002c7947 */ /* 0x000fea000383ffff */
.L_x_71:
[----:B------:R-:W-:Y:S01]  /*a8b0*/  BSSY B0, `(.L_x_168) ;  /* 0x0000006000007945 */ /* 0x000fe20003800000 */
[----:B------:R-:W-:-:S07]  /*a8c0*/  MOV R15, 0xffffffff ;  /* 0xffffffff000f7802 */ /* 0x000fce0000000f00 */
[----:B-12--5:R-:W-:Y:S05]  /*a8d0*/  WARPSYNC.COLLECTIVE R15, `(.L_x_169) ;  /* 0x000000000f0c7348 */ /* 0x026fea0003c00000 */
[----:B------:R-:W-:Y:S02]  /*a8e0*/  ELECT P6, UR79, PT ;  /* 0x00000000004f782f */ /* 0x000fe400038c0000 */
[----:B------:R-:W-:Y:S01]  /*a8f0*/  MOV R14, UR79 ;  /* 0x0000004f000e7c02 */ /* 0x000fe20008000f00 */
[----:B-12--5:R-:W-:Y:S10]  /*a900*/  ENDCOLLECTIVE ;  /* 0x000000000000791b */ /* 0x026ff40003800000 */
.L_x_169:
[----:B------:R-:W-:Y:S05]  /*a910*/  BSYNC B0 ;  /* 0x0000000000007941 */ /* 0x000fea0003800000 */
.L_x_168:
[----:B------:R-:W-:Y:S01]  /*a920*/  PLOP3.LUT P0, PT, P6, PT, PT, 0x80, 0x8 ;  /* 0x000000000008781c */ /* 0x000fe2000370f070 */
[----:B------:R-:W-:-:S12]  /*a930*/  BRA `(.L_x_170) ;  /* 0xffffff9400587947 */ /* 0x000fd8000383ffff */
.L_x_73:
[----:B--2---:R-:W-:-:S04]  /*a940*/  MOV R3, UR5 ;  /* 0x0000000500037c02 */ /* 0x004fc80008000f00 */
[----:B------:R2:W3:Y:S03]  /*a950*/  SYNCS.PHASECHK.TRANS64.TRYWAIT P0, [R3+URZ+0x8], R4 ;  /* 0x00000804030075a7 */ /* 0x0004e600080011ff */
[----:B---3--:R-:W-:Y:S05]  /*a960*/  @!P0 NANOSLEEP.SYNCS 0x989680 ;  /* 0x009896800000895d */ /* 0x008fea0003900000 */
[----:B------:R-:W3:Y:S02]  /*a970*/  @!P0 SYNCS.PHASECHK.TRANS64 P0, [R3+URZ+0x8], R4 ;  /* 0x00000804030085a7 */ /* 0x000ee400080010ff */
[----:B---3--:R-:W-:Y:S05]  /*a980*/  @!P0 BRA `(.L_x_73) ;  /* 0xfffffffc00ec8947 */ /* 0x008fea000383ffff */
[----:B------:R-:W-:Y:S05]  /*a990*/  BRA `(.L_x_72) ;  /* 0xffffff94005c7947 */ /* 0x000fea000383ffff */
.L_x_74:
[----:B------:R-:W-:-:S07]  /*a9a0*/  MOV R4, UR18 ;  /* 0x0000001200047c02 */ /* 0x000fce0008000f00 */
.L_x_171:
[----:B-1----:R1:W2:Y:S02]  /*a9b0*/  SYNCS.PHASECHK.TRANS64.TRYWAIT P0, [R4+URZ+0x130], R5 ;  /* 0x00013005040075a7 */ /* 0x0022a400080011ff */
[----:B--2---:R-:W-:Y:S05]  /*a9c0*/  @!P0 NANOSLEEP.SYNCS 0x989680 ;  /* 0x009896800000895d */ /* 0x004fea0003900000 */
[----:B------:R-:W2:Y:S02]  /*a9d0*/  @!P0 SYNCS.PHASECHK.TRANS64 P0, [R4+URZ+0x130], R5 ;  /* 0x00013005040085a7 */ /* 0x000ea400080010ff */
[----:B--2---:R-:W-:Y:S05]  /*a9e0*/  @!P0 BRA `(.L_x_171) ;  /* 0xfffffffc00f08947 */ /* 0x004fea000383ffff */
[----:B------:R-:W-:Y:S05]  /*a9f0*/  BRA `(.L_x_172) ;  /* 0xffffff9800387947 */ /* 0x000fea000383ffff */
.L_x_76:
[----:B------:R-:W-:-:S07]  /*aa00*/  MOV R4, UR23 ;  /* 0x0000001700047c02 */ /* 0x000fce0008000f00 */
.L_x_173:
[----:B-1----:R1:W2:Y:S02]  /*aa10*/  SYNCS.PHASECHK.TRANS64.TRYWAIT P0, [R4+URZ+0x150], R5 ;  /* 0x00015005040075a7 */ /* 0x0022a400080011ff */
[----:B--2---:R-:W-:Y:S05]  /*aa20*/  @!P0 NANOSLEEP.SYNCS 0x989680 ;  /* 0x009896800000895d */ /* 0x004fea0003900000 */
[----:B------:R-:W2:Y:S02]  /*aa30*/  @!P0 SYNCS.PHASECHK.TRANS64 P0, [R4+URZ+0x150], R5 ;  /* 0x00015005040085a7 */ /* 0x000ea400080010ff */
[----:B--2---:R-:W-:Y:S05]  /*aa40*/  @!P0 BRA `(.L_x_173) ;  /* 0xfffffffc00f08947 */ /* 0x004fea000383ffff */
[----:B------:R-:W-:Y:S05]  /*aa50*/  BRA `(.L_x_75) ;  /* 0xffffff9800587947 */ /* 0x000fea000383ffff */
.L_x_80:
[----:B-1----:R-:W-:Y:S07]  /*aa60*/  MOV R4, UR10 ;  /* 0x0000000a00047c02 */ /* 0x002fee0008000f00 */
.L_x_174:
[----:B-1----:R1:W2:Y:S02]  /*aa70*/  SYNCS.PHASECHK.TRANS64.TRYWAIT P0, [R4+URZ], R7 ;  /* 0x00000007040075a7 */ /* 0x0022a400080011ff */
[----:B--2---:R-:W-:Y:S05]  /*aa80*/  @!P0 NANOSLEEP.SYNCS 0x989680 ;  /* 0x009896800000895d */ /* 0x004fea0003900000 */
[----:B------:R-:W2:Y:S02]  /*aa90*/  @!P0 SYNCS.PHASECHK.TRANS64 P0, [R4+URZ], R7 ;  /* 0x00000007040085a7 */ /* 0x000ea400080010ff */
[----:B--2---:R-:W-:Y:S05]  /*aaa0*/  @!P0 BRA `(.L_x_174) ;  /* 0xfffffffc00f08947 */ /* 0x004fea000383ffff */
[----:B------:R-:W-:Y:S05]  /*aab0*/  BRA `(.L_x_79) ;  /* 0xffffff9800907947 */ /* 0x000fea000383ffff */
.L_x_84:
[----:B--2---:R-:W-:-:S07]  /*aac0*/  MOV R0, UR4 ;  /* 0x0000000400007c02 */ /* 0x004fce0008000f00 */
.L_x_175:
[----:B-1----:R1:W2:Y:S02]  /*aad0*/  SYNCS.PHASECHK.TRANS64.TRYWAIT P0, [R0+URZ], R5 ;  /* 0x00000005000075a7 */ /* 0x0022a400080011ff */
[----:B--2---:R-:W-:Y:S05]  /*aae0*/  @!P0 NANOSLEEP.SYNCS 0x989680 ;  /* 0x009896800000895d */ /* 0x004fea0003900000 */
[----:B------:R-:W2:Y:S02]  /*aaf0*/  @!P0 SYNCS.PHASECHK.TRANS64 P0, [R0+URZ], R5 ;  /* 0x00000005000085a7 */ /* 0x000ea400080010ff */
[----:B--2---:R-:W-:Y:S05]  /*ab00*/  @!P0 BRA `(.L_x_175) ;  /* 0xfffffffc00f08947 */ /* 0x004fea000383ffff */
[----:B------:R-:W-:Y:S05]  /*ab10*/  BRA `(.L_x_176) ;  /* 0xffffff9c005c7947 */ /* 0x000fea000383ffff */
.L_x_87:
[----:B------:R-:W-:-:S07]  /*ab20*/  MOV R0, UR18 ;  /* 0x0000001200007c02 */ /* 0x000fce0008000f00 */
.L_x_177:
[----:B-1----:R1:W2:Y:S02]  /*ab30*/  SYNCS.PHASECHK.TRANS64.TRYWAIT P1, [R0+URZ+0x160], R5 ;  /* 0x00016005000075a7 */ /* 0x0022a400080211ff */
[----:B--2---:R-:W-:Y:S05]  /*ab40*/  @!P1 NANOSLEEP.SYNCS 0x989680 ;  /* 0x009896800000995d */ /* 0x004fea0003900000 */
[----:B------:R-:W2:Y:S02]  /*ab50*/  @!P1 SYNCS.PHASECHK.TRANS64 P1, [R0+URZ+0x160], R5 ;  /* 0x00016005000095a7 */ /* 0x000ea400080210ff */
[----:B--2---:R-:W-:Y:S05]  /*ab60*/  @!P1 BRA `(.L_x_177) ;  /* 0xfffffffc00f09947 */ /* 0x004fea000383ffff */
[----:B------:R-:W-:Y:S05]  /*ab70*/  BRA `(.L_x_178) ;  /* 0xffffff9c00a87947 */ /* 0x000fea000383ffff */
.L_x_92:
[----:B------:R-:W-:Y:S07]  /*ab80*/  MOV R0, UR25 ;  /* 0x0000001900007c02 */ /* 0x000fee0008000f00 */
.L_x_179:
[----:B-1----:R1:W2:Y:S02]  /*ab90*/  SYNCS.PHASECHK.TRANS64.TRYWAIT P0, [R0+URZ+0x130], R3 ;  /* 0x00013003000075a7 */ /* 0x0022a400080011ff */
[----:B--2---:R-:W-:Y:S05]  /*aba0*/  @!P0 NANOSLEEP.SYNCS 0x989680 ;  /* 0x009896800000895d */ /* 0x004fea0003900000 */
[----:B------:R-:W2:Y:S02]  /*abb0*/  @!P0 SYNCS.PHASECHK.TRANS64 P0, [R0+URZ+0x130], R3 ;  /* 0x00013003000085a7 */ /* 0x000ea400080010ff */
[----:B--2---:R-:W-:Y:S05]  /*abc0*/  @!P0 BRA `(.L_x_179) ;  /* 0xfffffffc00f08947 */ /* 0x004fea000383ffff */
[----:B------:R-:W-:Y:S05]  /*abd0*/  BRA `(.L_x_180) ;  /* 0xffffffa400387947 */ /* 0x000fea000383ffff */
.L_x_95:
[----:B------:R-:W-:Y:S07]  /*abe0*/  MOV R3, UR25 ;  /* 0x0000001900037c02 */ /* 0x000fee0008000f00 */
.L_x_181:
[----:B-1----:R1:W2:Y:S02]  /*abf0*/  SYNCS.PHASECHK.TRANS64.TRYWAIT P1, [R3+URZ+0x128], R12 ;  /* 0x0001280c030075a7 */ /* 0x0022a400080211ff */
[----:B--2---:R-:W-:Y:S05]  /*ac00*/  @!P1 NANOSLEEP.SYNCS 0x989680 ;  /* 0x009896800000995d */ /* 0x004fea0003900000 */
[----:B------:R-:W2:Y:S02]  /*ac10*/  @!P1 SYNCS.PHASECHK.TRANS64 P1, [R3+URZ+0x128], R12 ;  /* 0x0001280c030095a7 */ /* 0x000ea400080210ff */
[----:B--2---:R-:W-:Y:S05]  /*ac20*/  @!P1 BRA `(.L_x_181) ;  /* 0xfffffffc00f09947 */ /* 0x004fea000383ffff */
[----:B------:R-:W-:Y:S05]  /*ac30*/  BRA `(.L_x_94) ;  /* 0xffffffa800947947 */ /* 0x000fea000383ffff */
.L_x_98:
[----:B------:R-:W-:Y:S07]  /*ac40*/  MOV R0, UR25 ;  /* 0x0000001900007c02 */ /* 0x000fee0008000f00 */
.L_x_182:
[----:B-1----:R1:W2:Y:S02]  /*ac50*/  SYNCS.PHASECHK.TRANS64.TRYWAIT P1, [R0+URZ+0x110], R9 ;  /* 0x00011009000075a7 */ /* 0x0022a400080211ff */
[----:B--2---:R-:W-:Y:S05]  /*ac60*/  @!P1 NANOSLEEP.SYNCS 0x989680 ;  /* 0x009896800000995d */ /* 0x004fea0003900000 */
[----:B------:R-:W2:Y:S02]  /*ac70*/  @!P1 SYNCS.PHASECHK.TRANS64 P1, [R0+URZ+0x110], R9 ;  /* 0x00011009000095a7 */ /* 0x000ea400080210ff */
[----:B--2---:R-:W-:Y:S05]  /*ac80*/  @!P1 BRA `(.L_x_182) ;  /* 0xfffffffc00f09947 */ /* 0x004fea000383ffff */
[----:B------:R-:W-:Y:S05]  /*ac90*/  BRA `(.L_x_183) ;  /* 0xffffffac00b87947 */ /* 0x000fea000383ffff */
.L_x_99:
[----:B------:R-:W-:Y:S07]  /*aca0*/  MOV R0, UR25 ;  /* 0x0000001900007c02 */ /* 0x000fee0008000f00 */
.L_x_184:
[----:B-1----:R1:W2:Y:S02]  /*acb0*/  SYNCS.PHASECHK.TRANS64.TRYWAIT P0, [R0+URZ+0x118], R9 ;  /* 0x00011809000075a7 */ /* 0x0022a400080011ff */
[----:B--2---:R-:W-:Y:S05]  /*acc0*/  @!P0 NANOSLEEP.SYNCS 0x989680 ;  /* 0x009896800000895d */ /* 0x004fea0003900000 */
[----:B------:R-:W2:Y:S02]  /*acd0*/  @!P0 SYNCS.PHASECHK.TRANS64 P0, [R0+URZ+0x118], R9 ;  /* 0x00011809000085a7 */ /* 0x000ea400080010ff */
[----:B--2---:R-:W-:Y:S05]  /*ace0*/  @!P0 BRA `(.L_x_184) ;  /* 0xfffffffc00f08947 */ /* 0x004fea000383ffff */
[----:B------:R-:W-:Y:S05]  /*acf0*/  BRA `(.L_x_185) ;  /* 0xffffffac00f87947 */ /* 0x000fea000383ffff */
.L_x_101:
[----:B------:R-:W-:-:S07]  /*ad00*/  MOV R0, UR25 ;  /* 0x0000001900007c02 */ /* 0x000fce0008000f00 */
.L_x_186:
[----:B--2---:R2:W3:Y:S02]  /*ad10*/  SYNCS.PHASECHK.TRANS64.TRYWAIT P0, [R0+URZ+0x110], R3 ;  /* 0x00011003000075a7 */ /* 0x0044e400080011ff */
[----:B---3--:R-:W-:Y:S05]  /*ad20*/  @!P0 NANOSLEEP.SYNCS 0x989680 ;  /* 0x009896800000895d */ /* 0x008fea0003900000 */
[----:B------:R-:W3:Y:S02]  /*ad30*/  @!P0 SYNCS.PHASECHK.TRANS64 P0, [R0+URZ+0x110], R3 ;  /* 0x00011003000085a7 */ /* 0x000ee400080010ff */
[----:B---3--:R-:W-:Y:S05]  /*ad40*/  @!P0 BRA `(.L_x_186) ;  /* 0xfffffffc00f08947 */ /* 0x008fea000383ffff */
[----:B------:R-:W-:Y:S05]  /*ad50*/  BRA `(.L_x_187) ;  /* 0xffffffb000647947 */ /* 0x000fea000383ffff */
.L_x_103:
[----:B------:R-:W-:Y:S07]  /*ad60*/  MOV R0, UR49 ;  /* 0x0000003100007c02 */ /* 0x000fee0008000f00 */
.L_x_188:
[----:B-1----:R1:W2:Y:S02]  /*ad70*/  SYNCS.PHASECHK.TRANS64.TRYWAIT P0, [R0+URZ+0x130], R3 ;  /* 0x00013003000075a7 */ /* 0x0022a400080011ff */
[----:B--2---:R-:W-:Y:S05]  /*ad80*/  @!P0 NANOSLEEP.SYNCS 0x989680 ;  /* 0x009896800000895d */ /* 0x004fea0003900000 */
[----:B------:R-:W2:Y:S02]  /*ad90*/  @!P0 SYNCS.PHASECHK.TRANS64 P0, [R0+URZ+0x130], R3 ;  /* 0x00013003000085a7 */ /* 0x000ea400080010ff */
[----:B--2---:R-:W-:Y:S05]  /*ada0*/  @!P0 BRA `(.L_x_188) ;  /* 0xfffffffc00f08947 */ /* 0x004fea000383ffff */
[----:B------:R-:W-:Y:S05]  /*adb0*/  BRA `(.L_x_189) ;  /* 0xffffffb4003c7947 */ /* 0x000fea000383ffff */
.L_x_114:
[----:B---3--:R3:W1:Y:S02]  /*adc0*/  SYNCS.PHASECHK.TRANS64.TRYWAIT P1, [R0+URZ+0x100], R5 ;  /* 0x00010005000075a7 */ /* 0x00866400080211ff */
[----:B-1----:R-:W-:Y:S05]  /*add0*/  @!P1 NANOSLEEP.SYNCS 0x989680 ;  /* 0x009896800000995d */ /* 0x002fea0003900000 */
[----:B------:R-:W1:Y:S02]  /*ade0*/  @!P1 SYNCS.PHASECHK.TRANS64 P1, [R0+URZ+0x100], R5 ;  /* 0x00010005000095a7 */ /* 0x000e6400080210ff */
[----:B-1----:R-:W-:Y:S05]  /*adf0*/  @!P1 BRA `(.L_x_114) ;  /* 0xfffffffc00f09947 */ /* 0x002fea000383ffff */
[----:B------:R-:W-:Y:S05]  /*ae00*/  BRA `(.L_x_113) ;  /* 0xffffffc400c47947 */ /* 0x000fea000383ffff */
.L_x_116:
[----:B----4-:R4:W1:Y:S02]  /*ae10*/  SYNCS.PHASECHK.TRANS64.TRYWAIT P0, [R180+URZ+0x140], R3 ;  /* 0x00014003b40075a7 */ /* 0x01086400080011ff */
[----:B-1----:R-:W-:Y:S05]  /*ae20*/  @!P0 NANOSLEEP.SYNCS 0x989680 ;  /* 0x009896800000895d */ /* 0x002fea0003900000 */
[----:B------:R-:W1:Y:S02]  /*ae30*/  @!P0 SYNCS.PHASECHK.TRANS64 P0, [R180+URZ+0x140], R3 ;  /* 0x00014003b40085a7 */ /* 0x000e6400080010ff */
[----:B-1----:R-:W-:Y:S05]  /*ae40*/  @!P0 BRA `(.L_x_116) ;  /* 0xfffffffc00f08947 */ /* 0x002fea000383ffff */
[----:B------:R-:W-:Y:S05]  /*ae50*/  BRA `(.L_x_115) ;  /* 0xffffffc8001c7947 */ /* 0x000fea000383ffff */
.L_x_125:
[----:B---3--:R3:W4:Y:S02]  /*ae60*/  SYNCS.PHASECHK.TRANS64.TRYWAIT P0, [R187+URZ+0x100], R2 ;  /* 0x00010002bb0075a7 */ /* 0x00872400080011ff */
[----:B----4-:R-:W-:Y:S05]  /*ae70*/  @!P0 NANOSLEEP.SYNCS 0x989680 ;  /* 0x009896800000895d */ /* 0x010fea0003900000 */
[----:B------:R-:W4:Y:S02]  /*ae80*/  @!P0 SYNCS.PHASECHK.TRANS64 P0, [R187+URZ+0x100], R2 ;  /* 0x00010002bb0085a7 */ /* 0x000f2400080010ff */
[----:B----4-:R-:W-:Y:S05]  /*ae90*/  @!P0 BRA `(.L_x_125) ;  /* 0xfffffffc00f08947 */ /* 0x010fea000383ffff */
[----:B------:R-:W-:Y:S05]  /*aea0*/  BRA `(.L_x_124) ;  /* 0xffffffdc002c7947 */ /* 0x000fea000383ffff */
        .weak           $__internal_0_$__cuda_sm10x_tcgen05_guardrail_trap_col_being_dealloced_not_returned_by_alloc
        .type           $__internal_0_$__cuda_sm10x_tcgen05_guardrail_trap_col_being_dealloced_not_returned_by_alloc,@function
        .size           $__internal_0_$__cuda_sm10x_tcgen05_guardrail_trap_col_being_dealloced_not_returned_by_alloc,($__internal_1_$__cuda_sm10x_tcgen05_guardrail_trap_phase_invalid_during_alloc - $__internal_0_$__cuda_sm10x_tcgen05_guardrail_trap_col_being_dealloced_not_returned_by_alloc)
$__internal_0_$__cuda_sm10x_tcgen05_guardrail_trap_col_being_dealloced_not_returned_by_alloc:
[----:B------:R-:W-:Y:S05]  /*aeb0*/  BPT.TRAP 0x1 ;  /* 0x000000040000795c */ /* 0x000fea0000300000 */
[----:B------:R-:W-:-:S04]  /*aec0*/  HFMA2 R3, -RZ, RZ, 0, 0 ;  /* 0x00000000ff037431 */ /* 0x000fc800000001ff */
[----:B------:R-:W-:Y:S05]  /*aed0*/  RET.REL.NODEC R2 `(_ZN7cutlass13device_kernelINS_4conv6kernel13ConvUniversalINS1_16ConvProblemShapeILNS1_8OperatorE2ELi2EEENS1_10collective14CollectiveConvINS1_47MainloopSm100TmaUmmaWarpSpecializedImplicitGemmILS5_2ELi16ELi2ELi1ELi2EN4cute5tupleIJNSA_1CILi2EEENSC_ILi1EEESE_EEEEENSB_IJNSC_ILi256EEENSB_IJNSC_ILi128EEEEEENSB_IJNSC_ILi64EEEEEEEEENS_12float_e4m3_tESN_NSA_8TiledMMAINSA_8MMA_AtomIJNSA_10MMA_TraitsINSA_25SM100_MMA_F8F6F4_2x1SM_SSEJSN_SN_fSH_SI_NSA_17integral_constantINSA_4UMMA5MajorELSU_1EEESV_NSS_INST_7ScaleInELSW_0EEESX_EEEEEENSA_6LayoutINSB_IJSE_SE_SE_EEENSB_IJNSC_ILi0EEES12_S12_EEEEENSB_IJNSA_10UnderscoreES15_S15_EEEEENS7_6detail27Sm100ImplicitGemmTileTraitsINSA_18SM100_TMA_2SM_LOADENSA_14ComposedLayoutINSA_7SwizzleILi3ELi4ELi3EEENSA_18smem_ptr_flag_bitsILi8EEENS10_INSB_IJSI_NSC_ILi8EEEEEENSB_IJSE_SI_EEEEEEEvEENS19_INSA_25SM100_TMA_2SM_LOAD_IM2COLENS1B_INS1C_ILi2ELi4ELi3EEES1F_NS10_INSB_IJSK_S1G_EEENSB_IJSE_SK_EEEEEEEvEEEENS_8epilogue10collective18CollectiveEpilogueINS1U_23Sm100TmaWarpSpecializedILi2ELi2ELi64ELb0ELb0EEEJNSB_IJSI_SJ_SL_EEENSB_IJNS10_ISI_SE_EENS10_ISK_SE_EEEEESN_NSB_IJlNSB_IJSE_llEEES12_EEESN_S24_NS1U_6fusion15FusionCallbacksIS1Y_NS25_17LinearCombinationISN_fSN_fLNS_15FloatRoundStyleE2EEES1Z_S22_JEEENSA_5SM1004TMEM4LOAD26SM100_TMEM_LOAD_32dp32b64xENSA_13SM90_TMA_LOADENS1B_IS1N_S1F_NS10_INSB_IJS1G_SK_EEENSB_IJSK_SE_EEEEEEENSA_39AutoVectorizingCopyWithAssumedAlignmentILi128EEENSA_14SM90_TMA_STOREES2J_S2L_S2L_EEEvvEEEEvNT_6ParamsE) ;  /* 0xffffff5002487950 */ /* 0x000fea0003c3ffff */
        .weak           $__internal_1_$__cuda_sm10x_tcgen05_guardrail_trap_phase_invalid_during_alloc
        .type           $__internal_1_$__cuda_sm10x_tcgen05_guardrail_trap_phase_invalid_during_alloc,@function
        .size           $__internal_1_$__cuda_sm10x_tcgen05_guardrail_trap_phase_invalid_during_alloc,($__internal_2_$__cuda_sm10x_tcgen05_guardrail_trap_unallocated_columns_being_dealloced - $__internal_1_$__cuda_sm10x_tcgen05_guardrail_trap_phase_invalid_during_alloc)
$__internal_1_$__cuda_sm10x_tcgen05_guardrail_trap_phase_invalid_during_alloc:
[----:B------:R-:W-:Y:S05]  /*aee0*/  BPT.TRAP 0x1 ;  /* 0x000000040000795c */ /* 0x000fea0000300000 */
[----:B------:R-:W-:-:S04]  /*aef0*/  MOV R5, 0x0 ;  /* 0x0000000000057802 */ /* 0x000fc80000000f00 */
[----:B------:R-:W-:Y:S05]  /*af00*/  RET.REL.NODEC R4 `(_ZN7cutlass13device_kernelINS_4conv6kernel13ConvUniversalINS1_16ConvProblemShapeILNS1_8OperatorE2ELi2EEENS1_10collective14CollectiveConvINS1_47MainloopSm100TmaUmmaWarpSpecializedImplicitGemmILS5_2ELi16ELi2ELi1ELi2EN4cute5tupleIJNSA_1CILi2EEENSC_ILi1EEESE_EEEEENSB_IJNSC_ILi256EEENSB_IJNSC_ILi128EEEEEENSB_IJNSC_ILi64EEEEEEEEENS_12float_e4m3_tESN_NSA_8TiledMMAINSA_8MMA_AtomIJNSA_10MMA_TraitsINSA_25SM100_MMA_F8F6F4_2x1SM_SSEJSN_SN_fSH_SI_NSA_17integral_constantINSA_4UMMA5MajorELSU_1EEESV_NSS_INST_7ScaleInELSW_0EEESX_EEEEEENSA_6LayoutINSB_IJSE_SE_SE_EEENSB_IJNSC_ILi0EEES12_S12_EEEEENSB_IJNSA_10UnderscoreES15_S15_EEEEENS7_6detail27Sm100ImplicitGemmTileTraitsINSA_18SM100_TMA_2SM_LOADENSA_14ComposedLayoutINSA_7SwizzleILi3ELi4ELi3EEENSA_18smem_ptr_flag_bitsILi8EEENS10_INSB_IJSI_NSC_ILi8EEEEEENSB_IJSE_SI_EEEEEEEvEENS19_INSA_25SM100_TMA_2SM_LOAD_IM2COLENS1B_INS1C_ILi2ELi4ELi3EEES1F_NS10_INSB_IJSK_S1G_EEENSB_IJSE_SK_EEEEEEEvEEEENS_8epilogue10collective18CollectiveEpilogueINS1U_23Sm100TmaWarpSpecializedILi2ELi2ELi64ELb0ELb0EEEJNSB_IJSI_SJ_SL_EEENSB_IJNS10_ISI_SE_EENS10_ISK_SE_EEEEESN_NSB_IJlNSB_IJSE_llEEES12_EEESN_S24_NS1U_6fusion15FusionCallbacksIS1Y_NS25_17LinearCombinationISN_fSN_fLNS_15FloatRoundStyleE2EEES1Z_S22_JEEENSA_5SM1004TMEM4LOAD26SM100_TMEM_LOAD_32dp32b64xENSA_13SM90_TMA_LOADENS1B_IS1N_S1F_NS10_INSB_IJS1G_SK_EEENSB_IJSK_SE_EEEEEEENSA_39AutoVectorizingCopyWithAssumedAlignmentILi128EEENSA_14SM90_TMA_STOREES2J_S2L_S2L_EEEvvEEEEvNT_6ParamsE) ;  /* 0xffffff50043c7950 */ /* 0x000fea0003c3ffff */
        .weak           $__internal_2_$__cuda_sm10x_tcgen05_guardrail_trap_unallocated_columns_being_dealloced
        .type           $__internal_2_$__cuda_sm10x_tcgen05_guardrail_trap_unallocated_columns_being_dealloced,@function
        .size           $__internal_2_$__cuda_sm10x_tcgen05_guardrail_trap_unallocated_columns_being_dealloced,(.L_x_191 - $__internal_2_$__cuda_sm10x_tcgen05_guardrail_trap_unallocated_columns_being_dealloced)
$__internal_2_$__cuda_sm10x_tcgen05_guardrail_trap_unallocated_columns_being_dealloced:
[----:B------:R-:W-:Y:S05]  /*af10*/  BPT.TRAP 0x1 ;  /* 0x000000040000795c */ /* 0x000fea0000300000 */
[----:B------:R-:W-:-:S04]  /*af20*/  HFMA2 R3, -RZ, RZ, 0, 0 ;  /* 0x00000000ff037431 */ /* 0x000fc800000001ff */
[----:B------:R-:W-:Y:S05]  /*af30*/  RET.REL.NODEC R2 `(_ZN7cutlass13device_kernelINS_4conv6kernel13ConvUniversalINS1_16ConvProblemShapeILNS1_8OperatorE2ELi2EEENS1_10collective14CollectiveConvINS1_47MainloopSm100TmaUmmaWarpSpecializedImplicitGemmILS5_2ELi16ELi2ELi1ELi2EN4cute5tupleIJNSA_1CILi2EEENSC_ILi1EEESE_EEEEENSB_IJNSC_ILi256EEENSB_IJNSC_ILi128EEEEEENSB_IJNSC_ILi64EEEEEEEEENS_12float_e4m3_tESN_NSA_8TiledMMAINSA_8MMA_AtomIJNSA_10MMA_TraitsINSA_25SM100_MMA_F8F6F4_2x1SM_SSEJSN_SN_fSH_SI_NSA_17integral_constantINSA_4UMMA5MajorELSU_1EEESV_NSS_INST_7ScaleInELSW_0EEESX_EEEEEENSA_6LayoutINSB_IJSE_SE_SE_EEENSB_IJNSC_ILi0EEES12_S12_EEEEENSB_IJNSA_10UnderscoreES15_S15_EEEEENS7_6detail27Sm100ImplicitGemmTileTraitsINSA_18SM100_TMA_2SM_LOADENSA_14ComposedLayoutINSA_7SwizzleILi3ELi4ELi3EEENSA_18smem_ptr_flag_bitsILi8EEENS10_INSB_IJSI_NSC_ILi8EEEEEENSB_IJSE_SI_EEEEEEEvEENS19_INSA_25SM100_TMA_2SM_LOAD_IM2COLENS1B_INS1C_ILi2ELi4ELi3EEES1F_NS10_INSB_IJSK_S1G_EEENSB_IJSE_SK_EEEEEEEvEEEENS_8epilogue10collective18CollectiveEpilogueINS1U_23Sm100TmaWarpSpecializedILi2ELi2ELi64ELb0ELb0EEEJNSB_IJSI_SJ_SL_EEENSB_IJNS10_ISI_SE_EENS10_ISK_SE_EEEEESN_NSB_IJlNSB_IJSE_llEEES12_EEESN_S24_NS1U_6fusion15FusionCallbacksIS1Y_NS25_17LinearCombinationISN_fSN_fLNS_15FloatRoundStyleE2EEES1Z_S22_JEEENSA_5SM1004TMEM4LOAD26SM100_TMEM_LOAD_32dp32b64xENSA_13SM90_TMA_LOADENS1B_IS1N_S1F_NS10_INSB_IJS1G_SK_EEENSB_IJSK_SE_EEEEEEENSA_39AutoVectorizingCopyWithAssumedAlignmentILi128EEENSA_14SM90_TMA_STOREES2J_S2L_S2L_EEEvvEEEEvNT_6ParamsE) ;  /* 0xffffff5002307950 */ /* 0x000fea0003c3ffff */
.L_x_190:
[----:B------:R-:W-:-:S00]  /*af40*/  BRA `(.L_x_190) ;  /* 0xfffffffc00fc7947 */ /* 0x000fc0000383ffff */
[----:B------:R-:W-:-:S00]  /*af50*/  NOP ;  /* 0x0000000000007918 */ /* 0x000fc00000000000 */
        /* <DEDUP_REMOVED lines=10> */
.L_x_191:


//--------------------- .nv.global.init           --------------------------
	.section	.nv.global.init,"aw",@progbits
.nv.global.init:
	.type		$str$29,@object
	.size		$str$29,($str$30 - $str$29)
$str$29:
        /*0000*/ 	.byte	0x28, 0x61, 0x64, 0x64, 0x72, 0x65, 0x73, 0x73, 0x20, 0x26, 0x20, 0x6d, 0x61, 0x73, 0x6b, 0x29
        /*0010*/ 	.byte	0x20, 0x3d, 0x3d, 0x20, 0x30, 0x00
	.type		$str$30,@object
	.size		$str$30,($str$28 - $str$30)
$str$30:
        /*0016*/ 	.byte	0x2f, 0x74, 0x6d, 0x70, 0x2f, 0x63, 0x75, 0x74, 0x6c, 0x61, 0x73, 0x73, 0x5f, 0x73, 0x77, 0x65
        /*0026*/ 	.byte	0x65, 0x70, 0x5f, 0x73, 0x72, 0x63, 0x2f, 0x69, 0x6e, 0x63, 0x6c, 0x75, 0x64, 0x65, 0x2f, 0x63
        /*0036*/ 	.byte	0x75, 0x74, 0x65, 0x2f, 0x70, 0x6f, 0x69, 0x6e, 0x74, 0x65, 0x72, 0x5f, 0x66, 0x6c, 0x61, 0x67
        /*0046*/ 	.byte	0x67, 0x65, 0x64, 0x2e, 0x68, 0x70, 0x70, 0x00
	.type		$str$28,@object
	.size		$str$28,($str$27 - $str$28)
$str$28:
        /*004e*/ 	.byte	0x2f, 0x74, 0x6d, 0x70, 0x2f, 0x63, 0x75, 0x74, 0x6c, 0x61, 0x73, 0x73, 0x5f, 0x73, 0x77, 0x65
        /*005e*/ 	.byte	0x65, 0x70, 0x5f, 0x73, 0x72, 0x63, 0x2f, 0x69, 0x6e, 0x63, 0x6c, 0x75, 0x64, 0x65, 0x2f, 0x63
        /*006e*/ 	.byte	0x75, 0x74, 0x65, 0x2f, 0x61, 0x74, 0x6f, 0x6d, 0x2f, 0x63, 0x6f, 0x70, 0x79, 0x5f, 0x74, 0x72
        /*007e*/ 	.byte	0x61, 0x69, 0x74, 0x73, 0x5f, 0x73, 0x6d, 0x31, 0x30, 0x30, 0x2e, 0x68, 0x70, 0x70, 0x00
	.type		$str$27,@object
	.size		$str$27,(__unnamed_1 - $str$27)
$str$27:
        /*008d*/ 	.byte	0x28, 0x28, 0x75, 0x69, 0x6e, 0x74, 0x33, 0x32, 0x5f, 0x74, 0x28, 0x74, 0x68, 0x72, 0x65, 0x61
        /*009d*/ 	.byte	0x64, 0x49, 0x64, 0x78, 0x2e, 0x78, 0x29, 0x20, 0x2f, 0x20, 0x33, 0x32, 0x29, 0x20, 0x25, 0x20
        /*00ad*/ 	.byte	0x34, 0x29, 0x20, 0x3d, 0x3d, 0x20, 0x28, 0x28, 0x28, 0x74, 0x6d, 0x65, 0x6d, 0x5f, 0x61, 0x64
        /*00bd*/ 	.byte	0x64, 0x72, 0x20, 0x3e, 0x3e, 0x20, 0x31, 0x36, 0x29, 0x20, 0x2f, 0x20, 0x33, 0x32, 0x29, 0x20
        /*00cd*/ 	.byte	0x25, 0x20, 0x34, 0x29, 0x00
	.type		__unnamed_1,@object
	.size		__unnamed_1,(__unnamed_2 - __unnamed_1)
__unnamed_1:
        /*00d2*/ 	.byte	0x61, 0x75, 0x74, 0x6f, 0x20, 0x63, 0x75, 0x74, 0x65, 0x3a, 0x3a, 0x61, 0x73, 0x5f, 0x70, 0x6f
        /* <DEDUP_REMOVED lines=24> */
        /*0262*/ 	.byte	0x43, 0x3c, 0x38, 0x31, 0x39, 0x32, 0x3e, 0x3e, 0x3e, 0x3e, 0x5d, 0x00
	.type		__unnamed_2,@object
	.size		__unnamed_2,(.L_2 - __unnamed_2)
__unnamed_2:
        /* <DEDUP_REMOVED lines=42> */
        /*050e*/ 	.byte	0x3e, 0x3e, 0x3e, 0x3e, 0x5d, 0x00
.L_2:


//--------------------- .nv.shared._ZN7cutlass13device_kernelINS_4conv6kernel13ConvUniversalINS1_16ConvProblemShapeILNS1_8OperatorE2ELi2EEENS1_10collective14CollectiveConvINS1_47MainloopSm100TmaUmmaWarpSpecializedImplicitGemmILS5_2ELi16ELi2ELi1ELi2EN4cute5tupleIJNSA_1CILi2EEENSC_ILi1EEESE_EEEEENSB_IJNSC_ILi256EEENSB_IJNSC_ILi128EEEEEENSB_IJNSC_ILi64EEEEEEEEENS_12float_e4m3_tESN_NSA_8TiledMMAINSA_8MMA_AtomIJNSA_10MMA_TraitsINSA_25SM100_MMA_F8F6F4_2x1SM_SSEJSN_SN_fSH_SI_NSA_17integral_constantINSA_4UMMA5MajorELSU_1EEESV_NSS_INST_7ScaleInELSW_0EEESX_EEEEEENSA_6LayoutINSB_IJSE_SE_SE_EEENSB_IJNSC_ILi0EEES12_S12_EEEEENSB_IJNSA_10UnderscoreES15_S15_EEEEENS7_6detail27Sm100ImplicitGemmTileTraitsINSA_18SM100_TMA_2SM_LOADENSA_14ComposedLayoutINSA_7SwizzleILi3ELi4ELi3EEENSA_18smem_ptr_flag_bitsILi8EEENS10_INSB_IJSI_NSC_ILi8EEEEEENSB_IJSE_SI_EEEEEEEvEENS19_INSA_25SM100_TMA_2SM_LOAD_IM2COLENS1B_INS1C_ILi2ELi4ELi3EEES1F_NS10_INSB_IJSK_S1G_EEENSB_IJSE_SK_EEEEEEEvEEEENS_8epilogue10collective18CollectiveEpilogueINS1U_23Sm100TmaWarpSpecializedILi2ELi2ELi64ELb0ELb0EEEJNSB_IJSI_SJ_SL_EEENSB_IJNS10_ISI_SE_EENS10_ISK_SE_EEEEESN_NSB_IJlNSB_IJSE_llEEES12_EEESN_S24_NS1U_6fusion15FusionCallbacksIS1Y_NS25_17LinearCombinationISN_fSN_fLNS_15FloatRoundStyleE2EEES1Z_S22_JEEENSA_5SM1004TMEM4LOAD26SM100_TMEM_LOAD_32dp32b64xENSA_13SM90_TMA_LOADENS1B_IS1N_S1F_NS10_INSB_IJS1G_SK_EEENSB_IJSK_SE_EEEEEEENSA_39AutoVectorizingCopyWithAssumedAlignmentILi128EEENSA_14SM90_TMA_STOREES2J_S2L_S2L_EEEvvEEEEvNT_6ParamsE --------------------------
	.section	.nv.shared._ZN7cutlass13device_kernelINS_4conv6kernel13ConvUniversalINS1_16ConvProblemShapeILNS1_8OperatorE2ELi2EEENS1_10collective14CollectiveConvINS1_47MainloopSm100TmaUmmaWarpSpecializedImplicitGemmILS5_2ELi16ELi2ELi1ELi2EN4cute5tupleIJNSA_1CILi2EEENSC_ILi1EEESE_EEEEENSB_IJNSC_ILi256EEENSB_IJNSC_ILi128EEEEEENSB_IJNSC_ILi64EEEEEEEEENS_12float_e4m3_tESN_NSA_8TiledMMAINSA_8MMA_AtomIJNSA_10MMA_TraitsINSA_25SM100_MMA_F8F6F4_2x1SM_SSEJSN_SN_fSH_SI_NSA_17integral_constantINSA_4UMMA5MajorELSU_1EEESV_NSS_INST_7ScaleInELSW_0EEESX_EEEEEENSA_6LayoutINSB_IJSE_SE_SE_EEENSB_IJNSC_ILi0EEES12_S12_EEEEENSB_IJNSA_10UnderscoreES15_S15_EEEEENS7_6detail27Sm100ImplicitGemmTileTraitsINSA_18SM100_TMA_2SM_LOADENSA_14ComposedLayoutINSA_7SwizzleILi3ELi4ELi3EEENSA_18smem_ptr_flag_bitsILi8EEENS10_INSB_IJSI_NSC_ILi8EEEEEENSB_IJSE_SI_EEEEEEEvEENS19_INSA_25SM100_TMA_2SM_LOAD_IM2COLENS1B_INS1C_ILi2ELi4ELi3EEES1F_NS10_INSB_IJSK_S1G_EEENSB_IJSE_SK_EEEEEEEvEEEENS_8epilogue10collective18CollectiveEpilogueINS1U_23Sm100TmaWarpSpecializedILi2ELi2ELi64ELb0ELb0EEEJNSB_IJSI_SJ_SL_EEENSB_IJNS10_ISI_SE_EENS10_ISK_SE_EEEEESN_NSB_IJlNSB_IJSE_llEEES12_EEESN_S24_NS1U_6fusion15FusionCallbacksIS1Y_NS25_17LinearCombinationISN_fSN_fLNS_15FloatRoundStyleE2EEES1Z_S22_JEEENSA_5SM1004TMEM4LOAD26SM100_TMEM_LOAD_32dp32b64xENSA_13SM90_TMA_LOADENS1B_IS1N_S1F_NS10_INSB_IJS1G_SK_EEENSB_IJSK_SE_EEEEEEENSA_39AutoVectorizingCopyWithAssumedAlignmentILi128EEENSA_14SM90_TMA_STOREES2J_S2L_S2L_EEEvvEEEEvNT_6ParamsE,"aw",@nobits
	.sectionflags	@""
	.align	16
	.zero		1024


//--------------------- .nv.shared.reserved.0     --------------------------
	.section	.nv.shared.reserved.0,"aw",@nobits
	.weak		__nv_reservedSMEM_offset_0_alias
	.size		__nv_reservedSMEM_offset_0_alias, 0, 64
	.other		__nv_reservedSMEM_offset_0_alias,@"STO_CUDA_RESERVED_SHARED STV_DEFAULT"
__nv_reservedSMEM_offset_0_alias:
	.zero		0
.nv.shared.reserved.0:
	.zero		64
	.weak		__nv_reservedSMEM_tcgen05_partition
	.type		__nv_reservedSMEM_tcgen05_partition,@object
	.size		__nv_reservedSMEM_tcgen05_partition,(.L_0 - __nv_reservedSMEM_tcgen05_partition)
__nv_reservedSMEM_tcgen05_partition:
	.zero		32
.L_0:


//--------------------- .nv.global                --------------------------
	.section	.nv.global,"aw",@nobits
.nv.global:
	.type		_ZN39_INTERNAL_14c22334_4_k_cu_a40465fc_32334cute1_E,@object
	.size		_ZN39_INTERNAL_14c22334_4_k_cu_a40465fc_32334cute1_E,(_ZN39_INTERNAL_14c22334_4_k_cu_a40465fc_32334cuda3std3__45__cpo6cbeginE - _ZN39_INTERNAL_14c22334_4_k_cu_a40465fc_32334cute1_E)
_ZN39_INTERNAL_14c22334_4_k_cu_a40465fc_32334cute1_E:
	.zero		1
	.type		_ZN39_INTERNAL_14c22334_4_k_cu_a40465fc_32334cuda3std3__45__cpo6cbeginE,@object
	.size		_ZN39_INTERNAL_14c22334_4_k_cu_a40465fc_32334cuda3std3__45__cpo6cbeginE,(_ZN39_INTERNAL_14c22334_4_k_cu_a40465fc_32334cuda3std3__48in_placeE - _ZN39_INTERNAL_14c22334_4_k_cu_a40465fc_32334cuda3std3__45__cpo6cbeginE)
_ZN39_INTERNAL_14c22334_4_k_cu_a40465fc_32334cuda3std3__45__cpo6cbeginE:
	.zero		1
	.type		_ZN39_INTERNAL_14c22334_4_k_cu_a40465fc_32334cuda3std3__48in_placeE,@object
	.size		_ZN39_INTERNAL_14c22334_4_k_cu_a40465fc_32334cuda3std3__48in_placeE,(_ZN39_INTERNAL_14c22334_4_k_cu_a40465fc_32334cuda3std6ranges3__45__cpo9iter_moveE - _ZN39_INTERNAL_14c22334_4_k_cu_a40465fc_32334cuda3std3__48in_placeE)
_ZN39_INTERNAL_14c22334_4_k_cu_a40465fc_32334cuda3std3__48in_placeE:
	.zero		1
	.type		_ZN39_INTERNAL_14c22334_4_k_cu_a40465fc_32334cuda3std6ranges3__45__cpo9iter_moveE,@object
	.size		_ZN39_INTERNAL_14c22334_4_k_cu_a40465fc_32334cuda3std6ranges3__45__cpo9iter_moveE,(_ZN39_INTERNAL_14c22334_4_k_cu_a40465fc_32334cuda3std3__45__cpo5beginE - _ZN39_INTERNAL_14c22334_4_k_cu_a40465fc_32334cuda3std6ranges3__45__cpo9iter_moveE)
_ZN39_INTERNAL_14c22334_4_k_cu_a40465fc_32334cuda3std6ranges3__45__cpo9iter_moveE:
	.zero		1
	.type		_ZN39_INTERNAL_14c22334_4_k_cu_a40465fc_32334cuda3std3__45__cpo5beginE,@object
	.size		_ZN39_INTERNAL_14c22334_4_k_cu_a40465fc_32334cuda3std3__45__cpo5beginE,(_ZN39_INTERNAL_14c22334_4_k_cu_a40465fc_32334cuda3std3__441_GLOBAL__N__14c22334_4_k_cu_a40465fc_32336ignoreE - _ZN39_INTERNAL_14c22334_4_k_cu_a40465fc_32334cuda3std3__45__cpo5beginE)
_ZN39_INTERNAL_14c22334_4_k_cu_a40465fc_32334cuda3std3__45__cpo5beginE:
	.zero		1
	.type		_ZN39_INTERNAL_14c22334_4_k_cu_a40465fc_32334cuda3std3__441_GLOBAL__N__14c22334_4_k_cu_a40465fc_32336ignoreE,@object
	.size		_ZN39_INTERNAL_14c22334_4_k_cu_a40465fc_32334cuda3std3__441_GLOBAL__N__14c22334_4_k_cu_a40465fc_32336ignoreE,(_ZN39_INTERNAL_14c22334_4_k_cu_a40465fc_32334cute7productE - _ZN39_INTERNAL_14c22334_4_k_cu_a40465fc_32334cuda3std3__441_GLOBAL__N__14c22334_4_k_cu_a40465fc_32336ignoreE)
_ZN39_INTERNAL_14c22334_4_k_cu_a40465fc_32334cuda3std3__441_GLOBAL__N__14c22334_4_k_cu_a40465fc_32336ignoreE:
	.zero		1
	.type		_ZN39_INTERNAL_14c22334_4_k_cu_a40465fc_32334cute7productE,@object
	.size		_ZN39_INTERNAL_14c22334_4_k_cu_a40465fc_32334cute7productE,(_ZN39_INTERNAL_14c22334_4_k_cu_a40465fc_32334cuda3std3__45__cpo3endE - _ZN39_INTERNAL_14c22334_4_k_cu_a40465fc_32334cute7productE)
_ZN39_INTERNAL_14c22334_4_k_cu_a40465fc_32334cute7productE:
	.zero		1
	.type		_ZN39_INTERNAL_14c22334_4_k_cu_a40465fc_32334cuda3std3__45__cpo3endE,@object
	.size		_ZN39_INTERNAL_14c22334_4_k_cu_a40465fc_32334cuda3std3__45__cpo3endE,(_ZN39_INTERNAL_14c22334_4_k_cu_a40465fc_32334cuda3std3__419piecewise_constructE - _ZN39_INTERNAL_14c22334_4_k_cu_a40465fc_32334cuda3std3__45__cpo3endE)
_ZN39_INTERNAL_14c22334_4_k_cu_a40465fc_32334cuda3std3__45__cpo3endE:
	.zero		1
	.type		_ZN39_INTERNAL_14c22334_4_k_cu_a40465fc_32334cuda3std3__419piecewise_constructE,@object
	.size		_ZN39_INTERNAL_14c22334_4_k_cu_a40465fc_32334cuda3std3__419piecewise_constructE,(_ZN39_INTERNAL_14c22334_4_k_cu_a40465fc_32334cuda3std3__45__cpo4cendE - _ZN39_INTERNAL_14c22334_4_k_cu_a40465fc_32334cuda3std3__419piecewise_constructE)
_ZN39_INTERNAL_14c22334_4_k_cu_a40465fc_32334cuda3std3__419piecewise_constructE:
	.zero		1
	.type		_ZN39_INTERNAL_14c22334_4_k_cu_a40465fc_32334cuda3std3__45__cpo4cendE,@object
	.size		_ZN39_INTERNAL_14c22334_4_k_cu_a40465fc_32334cuda3std3__45__cpo4cendE,(_ZN39_INTERNAL_14c22334_4_k_cu_a40465fc_32334cuda3std6ranges3__45__cpo4swapE - _ZN39_INTERNAL_14c22334_4_k_cu_a40465fc_32334cuda3std3__45__cpo4cendE)
_ZN39_INTERNAL_14c22334_4_k_cu_a40465fc_32334cuda3std3__45__cpo4cendE:
	.zero		1
	.type		_ZN39_INTERNAL_14c22334_4_k_cu_a40465fc_32334cuda3std6ranges3__45__cpo4swapE,@object
	.size		_ZN39_INTERNAL_14c22334_4_k_cu_a40465fc_32334cuda3std6ranges3__45__cpo4swapE,(.L_10 - _ZN39_INTERNAL_14c22334_4_k_cu_a40465fc_32334cuda3std6ranges3__45__cpo4swapE)
_ZN39_INTERNAL_14c22334_4_k_cu_a40465fc_32334cuda3std6ranges3__45__cpo4swapE:
	.zero		1
.L_10:


//--------------------- .nv.constant0._ZN7cutlass13device_kernelINS_4conv6kernel13ConvUniversalINS1_16ConvProblemShapeILNS1_8OperatorE2ELi2EEENS1_10collective14CollectiveConvINS1_47MainloopSm100TmaUmmaWarpSpecializedImplicitGemmILS5_2ELi16ELi2ELi1ELi2EN4cute5tupleIJNSA_1CILi2EEENSC_ILi1EEESE_EEEEENSB_IJNSC_ILi256EEENSB_IJNSC_ILi128EEEEEENSB_IJNSC_ILi64EEEEEEEEENS_12float_e4m3_tESN_NSA_8TiledMMAINSA_8MMA_AtomIJNSA_10MMA_TraitsINSA_25SM100_MMA_F8F6F4_2x1SM_SSEJSN_SN_fSH_SI_NSA_17integral_constantINSA_4UMMA5MajorELSU_1EEESV_NSS_INST_7ScaleInELSW_0EEESX_EEEEEENSA_6LayoutINSB_IJSE_SE_SE_EEENSB_IJNSC_ILi0EEES12_S12_EEEEENSB_IJNSA_10UnderscoreES15_S15_EEEEENS7_6detail27Sm100ImplicitGemmTileTraitsINSA_18SM100_TMA_2SM_LOADENSA_14ComposedLayoutINSA_7SwizzleILi3ELi4ELi3EEENSA_18smem_ptr_flag_bitsILi8EEENS10_INSB_IJSI_NSC_ILi8EEEEEENSB_IJSE_SI_EEEEEEEvEENS19_INSA_25SM100_TMA_2SM_LOAD_IM2COLENS1B_INS1C_ILi2ELi4ELi3EEES1F_NS10_INSB_IJSK_S1G_EEENSB_IJSE_SK_EEEEEEEvEEEENS_8epilogue10collective18CollectiveEpilogueINS1U_23Sm100TmaWarpSpecializedILi2ELi2ELi64ELb0ELb0EEEJNSB_IJSI_SJ_SL_EEENSB_IJNS10_ISI_SE_EENS10_ISK_SE_EEEEESN_NSB_IJlNSB_IJSE_llEEES12_EEESN_S24_NS1U_6fusion15FusionCallbacksIS1Y_NS25_17LinearCombinationISN_fSN_fLNS_15FloatRoundStyleE2EEES1Z_S22_JEEENSA_5SM1004TMEM4LOAD26SM100_TMEM_LOAD_32dp32b64xENSA_13SM90_TMA_LOADENS1B_IS1N_S1F_NS10_INSB_IJS1G_SK_EEENSB_IJSK_SE_EEEEEEENSA_39AutoVectorizingCopyWithAssumedAlignmentILi128EEENSA_14SM90_TMA_STOREES2J_S2L_S2L_EEEvvEEEEvNT_6ParamsE --------------------------
	.section	.nv.constant0._ZN7cutlass13device_kernelINS_4conv6kernel13ConvUniversalINS1_16ConvProblemShapeILNS1_8OperatorE2ELi2EEENS1_10collective14CollectiveConvINS1_47MainloopSm100TmaUmmaWarpSpecializedImplicitGemmILS5_2ELi16ELi2ELi1ELi2EN4cute5tupleIJNSA_1CILi2EEENSC_ILi1EEESE_EEEEENSB_IJNSC_ILi256EEENSB_IJNSC_ILi128EEEEEENSB_IJNSC_ILi64EEEEEEEEENS_12float_e4m3_tESN_NSA_8TiledMMAINSA_8MMA_AtomIJNSA_10MMA_TraitsINSA_25SM100_MMA_F8F6F4_2x1SM_SSEJSN_SN_fSH_SI_NSA_17integral_constantINSA_4UMMA5MajorELSU_1EEESV_NSS_INST_7ScaleInELSW_0EEESX_EEEEEENSA_6LayoutINSB_IJSE_SE_SE_EEENSB_IJNSC_ILi0EEES12_S12_EEEEENSB_IJNSA_10UnderscoreES15_S15_EEEEENS7_6detail27Sm100ImplicitGemmTileTraitsINSA_18SM100_TMA_2SM_LOADENSA_14ComposedLayoutINSA_7SwizzleILi3ELi4ELi3EEENSA_18smem_ptr_flag_bitsILi8EEENS10_INSB_IJSI_NSC_ILi8EEEEEENSB_IJSE_SI_EEEEEEEvEENS19_INSA_25SM100_TMA_2SM_LOAD_IM2COLENS1B_INS1C_ILi2ELi4ELi3EEES1F_NS10_INSB_IJSK_S1G_EEENSB_IJSE_SK_EEEEEEEvEEEENS_8epilogue10collective18CollectiveEpilogueINS1U_23Sm100TmaWarpSpecializedILi2ELi2ELi64ELb0ELb0EEEJNSB_IJSI_SJ_SL_EEENSB_IJNS10_ISI_SE_EENS10_ISK_SE_EEEEESN_NSB_IJlNSB_IJSE_llEEES12_EEESN_S24_NS1U_6fusion15FusionCallbacksIS1Y_NS25_17LinearCombinationISN_fSN_fLNS_15FloatRoundStyleE2EEES1Z_S22_JEEENSA_5SM1004TMEM4LOAD26SM100_TMEM_LOAD_32dp32b64xENSA_13SM90_TMA_LOADENS1B_IS1N_S1F_NS10_INSB_IJS1G_SK_EEENSB_IJSK_SE_EEEEEEENSA_39AutoVectorizingCopyWithAssumedAlignmentILi128EEENSA_14SM90_TMA_STOREES2J_S2L_S2L_EEEvvEEEEvNT_6ParamsE,"a",@progbits
	.sectionflags	@""
	.align	4
.nv.constant0._ZN7cutlass13device_kernelINS_4conv6kernel13ConvUniversalINS1_16ConvProblemShapeILNS1_8OperatorE2ELi2EEENS1_10collective14CollectiveConvINS1_47MainloopSm100TmaUmmaWarpSpecializedImplicitGemmILS5_2ELi16ELi2ELi1ELi2EN4cute5tupleIJNSA_1CILi2EEENSC_ILi1EEESE_EEEEENSB_IJNSC_ILi256EEENSB_IJNSC_ILi128EEEEEENSB_IJNSC_ILi64EEEEEEEEENS_12float_e4m3_tESN_NSA_8TiledMMAINSA_8MMA_AtomIJNSA_10MMA_TraitsINSA_25SM100_MMA_F8F6F4_2x1SM_SSEJSN_SN_fSH_SI_NSA_17integral_constantINSA_4UMMA5MajorELSU_1EEESV_NSS_INST_7ScaleInELSW_0EEESX_EEEEEENSA_6LayoutINSB_IJSE_SE_SE_EEENSB_IJNSC_ILi0EEES12_S12_EEEEENSB_IJNSA_10UnderscoreES15_S15_EEEEENS7_6detail27Sm100ImplicitGemmTileTraitsINSA_18SM100_TMA_2SM_LOADENSA_14ComposedLayoutINSA_7SwizzleILi3ELi4ELi3EEENSA_18smem_ptr_flag_bitsILi8EEENS10_INSB_IJSI_NSC_ILi8EEEEEENSB_IJSE_SI_EEEEEEEvEENS19_INSA_25SM100_TMA_2SM_LOAD_IM2COLENS1B_INS1C_ILi2ELi4ELi3EEES1F_NS10_INSB_IJSK_S1G_EEENSB_IJSE_SK_EEEEEEEvEEEENS_8epilogue10collective18CollectiveEpilogueINS1U_23Sm100TmaWarpSpecializedILi2ELi2ELi64ELb0ELb0EEEJNSB_IJSI_SJ_SL_EEENSB_IJNS10_ISI_SE_EENS10_ISK_SE_EEEEESN_NSB_IJlNSB_IJSE_llEEES12_EEESN_S24_NS1U_6fusion15FusionCallbacksIS1Y_NS25_17LinearCombinationISN_fSN_fLNS_15FloatRoundStyleE2EEES1Z_S22_JEEENSA_5SM1004TMEM4LOAD26SM100_TMEM_LOAD_32dp32b64xENSA_13SM90_TMA_LOADENS1B_IS1N_S1F_NS10_INSB_IJS1G_SK_EEENSB_IJSK_SE_EEEEEEENSA_39AutoVectorizingCopyWithAssumedAlignmentILi128EEENSA_14SM90_TMA_STOREES2J_S2L_S2L_EEEvvEEEEvNT_6ParamsE:
	.zero		2944


//--------------------- SYMBOLS --------------------------

	.type		.nv.reservedSmem.offset0,@object
	.size		.nv.reservedSmem.offset0,0x4
	.type		.nv.reservedSmem.cap,@object
	.size		.nv.reservedSmem.cap,0x4
	.type		__assertfail,@function
